	.target	sm_90a

	.elftype	@"ET_EXEC"


//--------------------- .note.nv.tkinfo           --------------------------
	.section	.note.nv.tkinfo,"",@"SHT_NOTE"
	.sectionflags	@"SHF_NOTE_NV_TKINFO"
	.tkinfo
        /*0018*/ 	.word	0x00000002
        /*0030*/ 	.string	""
        /*0030*/ 	.string	"ptxas"
        /*0030*/ 	.string	"Cuda compilation tools, release 13.0, V13.0.88"
        /*0030*/ 	.string	"Build cuda_13.0.r13.0/compiler.36424714_0"
        /*0030*/ 	.string	"-arch sm_90a -m 64 "



//--------------------- .note.nv.cuinfo           --------------------------
	.section	.note.nv.cuinfo,"",@"SHT_NOTE"
	.sectionflags	@"SHF_NOTE_NV_CUINFO"
        /*0018*/ 	.short	0x0002
        /*001a*/ 	.short	0x005a
        /*001c*/ 	.short	0x0082
	.zero		2


//--------------------- .nv.info                  --------------------------
	.section	.nv.info,"",@"SHT_CUDA_INFO"
	.align	4


	//----- nvinfo : EIATTR_REGCOUNT
	.align		4
        /*0000*/ 	.byte	0x04, 0x2f
        /*0002*/ 	.short	(.L_15 - .L_14)
	.align		4
.L_14:
        /*0004*/ 	.word	index@(_ZN7cutlass13device_kernelINS_4gemm6kernel13GemmUniversalIN4cute5tupleIJiiiiEEENS1_10collective13CollectiveMmaINS1_34MainloopSm90TmaGmmaWarpSpecializedILi3ENS5_IJNS4_1CILi2EEENSA_ILi1EEESC_EEENS1_32KernelTmaWarpSpecializedPingpongEEENS5_IJNSA_ILi64EEENSA_ILi256EEESG_EEEaNS5_IJlSC_lEEEaSJ_NS4_8TiledMMAINS4_8MMA_AtomIJNS4_4SM904GMMA27MMA_64x256x32_S32S8S8_SS_TNEEEENS4_6LayoutINS5_IJSC_SC_SC_EEENS5_IJNSA_ILi0EEESS_SS_EEEEENS5_IJNS4_10UnderscoreESV_SV_EEEEENS4_13SM90_TMA_LOADENS4_14ComposedLayoutINS4_7SwizzleILi2ELi4ELi3EEENS4_18smem_ptr_flag_bitsILi8EEENSQ_INS5_IJNSA_ILi8EEESG_EEENS5_IJSG_SC_EEEEEEEvNS4_8identityENS4_23SM90_TMA_LOAD_MULTICASTES18_vS19_EENS_8epilogue10collective6detail29Sm90TmaWarpSpecializedAdapterINS1D_15DefaultEpilogueIaSJ_SJ_NS1C_6thread17LinearCombinationIaLi1EiiLNS1H_9ScaleType4KindE0ELNS_15FloatRoundStyleE2EaEENS1_15EpilogueDefaultEEEEEvvEEEEvNT_6ParamsE)
        /*0008*/ 	.word	0x000000a8


	//----- nvinfo : EIATTR_FRAME_SIZE
	.align		4
.L_15:
        /*000c*/ 	.byte	0x04, 0x11
        /*000e*/ 	.short	(.L_17 - .L_16)
	.align		4
.L_16:
        /*0010*/ 	.word	index@(_ZN7cutlass13device_kernelINS_4gemm6kernel13GemmUniversalIN4cute5tupleIJiiiiEEENS1_10collective13CollectiveMmaINS1_34MainloopSm90TmaGmmaWarpSpecializedILi3ENS5_IJNS4_1CILi2EEENSA_ILi1EEESC_EEENS1_32KernelTmaWarpSpecializedPingpongEEENS5_IJNSA_ILi64EEENSA_ILi256EEESG_EEEaNS5_IJlSC_lEEEaSJ_NS4_8TiledMMAINS4_8MMA_AtomIJNS4_4SM904GMMA27MMA_64x256x32_S32S8S8_SS_TNEEEENS4_6LayoutINS5_IJSC_SC_SC_EEENS5_IJNSA_ILi0EEESS_SS_EEEEENS5_IJNS4_10UnderscoreESV_SV_EEEEENS4_13SM90_TMA_LOADENS4_14ComposedLayoutINS4_7SwizzleILi2ELi4ELi3EEENS4_18smem_ptr_flag_bitsILi8EEENSQ_INS5_IJNSA_ILi8EEESG_EEENS5_IJSG_SC_EEEEEEEvNS4_8identityENS4_23SM90_TMA_LOAD_MULTICASTES18_vS19_EENS_8epilogue10collective6detail29Sm90TmaWarpSpecializedAdapterINS1D_15DefaultEpilogueIaSJ_SJ_NS1C_6thread17LinearCombinationIaLi1EiiLNS1H_9ScaleType4KindE0ELNS_15FloatRoundStyleE2EaEENS1_15EpilogueDefaultEEEEEvvEEEEvNT_6ParamsE)
        /*0014*/ 	.word	0x00000008


	//----- nvinfo : EIATTR_MIN_STACK_SIZE
	.align		4
.L_17:
        /*0018*/ 	.byte	0x04, 0x12
        /*001a*/ 	.short	(.L_19 - .L_18)
	.align		4
.L_18:
        /*001c*/ 	.word	index@(_ZN7cutlass13device_kernelINS_4gemm6kernel13GemmUniversalIN4cute5tupleIJiiiiEEENS1_10collective13CollectiveMmaINS1_34MainloopSm90TmaGmmaWarpSpecializedILi3ENS5_IJNS4_1CILi2EEENSA_ILi1EEESC_EEENS1_32KernelTmaWarpSpecializedPingpongEEENS5_IJNSA_ILi64EEENSA_ILi256EEESG_EEEaNS5_IJlSC_lEEEaSJ_NS4_8TiledMMAINS4_8MMA_AtomIJNS4_4SM904GMMA27MMA_64x256x32_S32S8S8_SS_TNEEEENS4_6LayoutINS5_IJSC_SC_SC_EEENS5_IJNSA_ILi0EEESS_SS_EEEEENS5_IJNS4_10UnderscoreESV_SV_EEEEENS4_13SM90_TMA_LOADENS4_14ComposedLayoutINS4_7SwizzleILi2ELi4ELi3EEENS4_18smem_ptr_flag_bitsILi8EEENSQ_INS5_IJNSA_ILi8EEESG_EEENS5_IJSG_SC_EEEEEEEvNS4_8identityENS4_23SM90_TMA_LOAD_MULTICASTES18_vS19_EENS_8epilogue10collective6detail29Sm90TmaWarpSpecializedAdapterINS1D_15DefaultEpilogueIaSJ_SJ_NS1C_6thread17LinearCombinationIaLi1EiiLNS1H_9ScaleType4KindE0ELNS_15FloatRoundStyleE2EaEENS1_15EpilogueDefaultEEEEEvvEEEEvNT_6ParamsE)
        /*0020*/ 	.word	0x00000008
.L_19:


//--------------------- .nv.compat                --------------------------
	.section	.nv.compat,"",@"SHT_CUDA_COMPAT_INFO"
	.align	4
        /*0000*/ 	.byte	0x02, 0x09, 0x01, 0x00, 0x02, 0x02, 0x04, 0x00, 0x02, 0x05, 0x05, 0x00, 0x03, 0x07, 0x01, 0x01
        /*0010*/ 	.byte	0x02, 0x03, 0x01, 0x00, 0x02, 0x06, 0x01, 0x00, 0x04, 0x0b, 0x08, 0x00, 0x00, 0x00, 0x00, 0x00
        /*0020*/ 	.byte	0x00, 0x00, 0x00, 0x00


//--------------------- .nv.info._ZN7cutlass13device_kernelINS_4gemm6kernel13GemmUniversalIN4cute5tupleIJiiiiEEENS1_10collective13CollectiveMmaINS1_34MainloopSm90TmaGmmaWarpSpecializedILi3ENS5_IJNS4_1CILi2EEENSA_ILi1EEESC_EEENS1_32KernelTmaWarpSpecializedPingpongEEENS5_IJNSA_ILi64EEENSA_ILi256EEESG_EEEaNS5_IJlSC_lEEEaSJ_NS4_8TiledMMAINS4_8MMA_AtomIJNS4_4SM904GMMA27MMA_64x256x32_S32S8S8_SS_TNEEEENS4_6LayoutINS5_IJSC_SC_SC_EEENS5_IJNSA_ILi0EEESS_SS_EEEEENS5_IJNS4_10UnderscoreESV_SV_EEEEENS4_13SM90_TMA_LOADENS4_14ComposedLayoutINS4_7SwizzleILi2ELi4ELi3EEENS4_18smem_ptr_flag_bitsILi8EEENSQ_INS5_IJNSA_ILi8EEESG_EEENS5_IJSG_SC_EEEEEEEvNS4_8identityENS4_23SM90_TMA_LOAD_MULTICASTES18_vS19_EENS_8epilogue10collective6detail29Sm90TmaWarpSpecializedAdapterINS1D_15DefaultEpilogueIaSJ_SJ_NS1C_6thread17LinearCombinationIaLi1EiiLNS1H_9ScaleType4KindE0ELNS_15FloatRoundStyleE2EaEENS1_15EpilogueDefaultEEEEEvvEEEEvNT_6ParamsE --------------------------
	.section	.nv.info._ZN7cutlass13device_kernelINS_4gemm6kernel13GemmUniversalIN4cute5tupleIJiiiiEEENS1_10collective13CollectiveMmaINS1_34MainloopSm90TmaGmmaWarpSpecializedILi3ENS5_IJNS4_1CILi2EEENSA_ILi1EEESC_EEENS1_32KernelTmaWarpSpecializedPingpongEEENS5_IJNSA_ILi64EEENSA_ILi256EEESG_EEEaNS5_IJlSC_lEEEaSJ_NS4_8TiledMMAINS4_8MMA_AtomIJNS4_4SM904GMMA27MMA_64x256x32_S32S8S8_SS_TNEEEENS4_6LayoutINS5_IJSC_SC_SC_EEENS5_IJNSA_ILi0EEESS_SS_EEEEENS5_IJNS4_10UnderscoreESV_SV_EEEEENS4_13SM90_TMA_LOADENS4_14ComposedLayoutINS4_7SwizzleILi2ELi4ELi3EEENS4_18smem_ptr_flag_bitsILi8EEENSQ_INS5_IJNSA_ILi8EEESG_EEENS5_IJSG_SC_EEEEEEEvNS4_8identityENS4_23SM90_TMA_LOAD_MULTICASTES18_vS19_EENS_8epilogue10collective6detail29Sm90TmaWarpSpecializedAdapterINS1D_15DefaultEpilogueIaSJ_SJ_NS1C_6thread17LinearCombinationIaLi1EiiLNS1H_9ScaleType4KindE0ELNS_15FloatRoundStyleE2EaEENS1_15EpilogueDefaultEEEEEvvEEEEvNT_6ParamsE,"",@"SHT_CUDA_INFO"
	.sectionflags	@""
	.align	4


	//----- nvinfo : EIATTR_CUDA_API_VERSION
	.align		4
        /*0000*/ 	.byte	0x04, 0x37
        /*0002*/ 	.short	(.L_21 - .L_20)
.L_20:
        /*0004*/ 	.word	0x00000082


	//----- nvinfo : EIATTR_KPARAM_INFO
	.align		4
.L_21:
        /*0008*/ 	.byte	0x04, 0x17
        /*000a*/ 	.short	(.L_23 - .L_22)
.L_22:
        /*000c*/ 	.word	0x00000000
        /*0010*/ 	.short	0x0000
        /*0012*/ 	.short	0x0070
        /*0014*/ 	.byte	0x00, 0xf0, 0x01, 0x10


	//----- nvinfo : EIATTR_SPARSE_MMA_MASK
	.align		4
.L_23:
        /*0018*/ 	.byte	0x03, 0x50
        /*001a*/ 	.short	0x0000


	//----- nvinfo : EIATTR_MAXREG_COUNT
	.align		4
        /*001c*/ 	.byte	0x03, 0x1b
        /*001e*/ 	.short	0x00a8


	//----- nvinfo : EIATTR_NUM_BARRIERS
	.align		4
        /*0020*/ 	.byte	0x02, 0x4c
        /*0022*/ 	.byte	0x01
	.zero		1


	//----- nvinfo : EIATTR_EXTERNS
	.align		4
        /*0024*/ 	.byte	0x04, 0x0f
        /*0026*/ 	.short	(.L_25 - .L_24)


	//   ....[0]....
	.align		4
.L_24:
        /*0028*/ 	.word	index@(__assertfail)


	//----- nvinfo : EIATTR_ANNOTATIONS
	.align		4
.L_25:
        /*002c*/ 	.byte	0x04, 0x55
        /*002e*/ 	.short	(.L_27 - .L_26)


	//   ....[0]....
.L_26:
        /*0030*/ 	.word	0x00000001
        /*0034*/ 	.byte	0x90, 0x0d, 0x00, 0x00, 0x01, 0x00, 0x00, 0x00, 0x80, 0x83, 0x00, 0x00, 0x01, 0x00, 0x00, 0x00
        /*0044*/ 	.byte	0x10, 0x90, 0x00, 0x00


	//----- nvinfo : EIATTR_MERCURY_ISA_VERSION
	.align		4
.L_27:
        /*0048*/ 	.byte	0x03, 0x5f
        /*004a*/ 	.short	0x0101


	//----- nvinfo : EIATTR_INT_WARP_WIDE_INSTR_OFFSETS
	.align		4
        /*004c*/ 	.byte	0x04, 0x31
        /*004e*/ 	.short	(.L_29 - .L_28)


	//   ....[0]....
.L_28:
        /*0050*/ 	.word	0x000004f0


	//   ....[1]....
        /*0054*/ 	.word	0x00000570


	//   ....[2]....
        /*0058*/ 	.word	0x00000670


	//   ....[3]....
        /*005c*/ 	.word	0x00000680


	//   ....[4]....
        /*0060*/ 	.word	0x000006a0


	//   ....[5]....
        /*0064*/ 	.word	0x00000740


	//   ....[6]....
        /*0068*/ 	.word	0x00000750


	//   ....[7]....
        /*006c*/ 	.word	0x000007a0


	//   ....[8]....
        /*0070*/ 	.word	0x00001e00


	//----- nvinfo : EIATTR_COOP_GROUP_MASK_REGIDS
	.align		4
.L_29:
        /*0074*/ 	.byte	0x04, 0x29
        /*0076*/ 	.short	(.L_31 - .L_30)


	//   ....[0]....
.L_30:
        /*0078*/ 	.word	0xffffffff


	//   ....[1]....
        /*007c*/ 	.word	0xffffffff


	//   ....[2]....
        /*0080*/ 	.word	0xffffffff


	//   ....[3]....
        /*0084*/ 	.word	0xffffffff


	//   ....[4]....
        /*0088*/ 	.word	0xffffffff


	//   ....[5]....
        /*008c*/ 	.word	0xffffffff


	//   ....[6]....
        /*0090*/ 	.word	0xffffffff


	//----- nvinfo : EIATTR_COOP_GROUP_INSTR_OFFSETS
	.align		4
.L_31:
        /*0094*/ 	.byte	0x04, 0x28
        /*0096*/ 	.short	(.L_33 - .L_32)


	//   ....[0]....
.L_32:
        /*0098*/ 	.word	0x00000070


	//   ....[1]....
        /*009c*/ 	.word	0x00000080


	//   ....[2]....
        /*00a0*/ 	.word	0x00000140


	//   ....[3]....
        /*00a4*/ 	.word	0x000002d0


	//   ....[4]....
        /*00a8*/ 	.word	0x00000310


	//   ....[5]....
        /*00ac*/ 	.word	0x00000790


	//   ....[6]....
        /*00b0*/ 	.word	0x00000930


	//----- nvinfo : EIATTR_REG_RECONFIG
	.align		4
.L_33:
        /*00b4*/ 	.byte	0x01, 0x54
	.zero		2


	//----- nvinfo : EIATTR_SYSCALL_OFFSETS
	.align		4
        /*00b8*/ 	.byte	0x04, 0x46
        /*00ba*/ 	.short	(.L_35 - .L_34)


	//   ....[0]....
.L_34:
        /*00bc*/ 	.word	0x000017b0


	//----- nvinfo : EIATTR_MBARRIER_INSTR_OFFSETS
	.align		4
.L_35:
        /*00c0*/ 	.byte	0x04, 0x39
        /*00c2*/ 	.short	(.L_37 - .L_36)


	//   ....[0]....
.L_36:
        /*00c4*/ 	.word	0x00000260
        /*00c8*/ 	.word	0x000000ff
        /*00cc*/ 	.word	0x00000000
        /*00d0*/ 	.short	0x0100
        /*00d2*/ 	.byte	0x08
	.zero		1


	//   ....[1]....
        /*00d4*/ 	.word	0x00000270
        /*00d8*/ 	.word	0x000000ff
        /*00dc*/ 	.word	0x00000018
        /*00e0*/ 	.short	0x0100
        /*00e2*/ 	.byte	0x08
	.zero		1


	//   ....[2]....
        /*00e4*/ 	.word	0x00000280
        /*00e8*/ 	.word	0x000000ff
        /*00ec*/ 	.word	0x00000008
        /*00f0*/ 	.short	0x0100
        /*00f2*/ 	.byte	0x08
	.zero		1


	//   ....[3]....
        /*00f4*/ 	.word	0x00000290
        /*00f8*/ 	.word	0x000000ff
        /*00fc*/ 	.word	0x00000020
        /*0100*/ 	.short	0x0100
        /*0102*/ 	.byte	0x08
	.zero		1


	//   ....[4]....
        /*0104*/ 	.word	0x000002a0
        /*0108*/ 	.word	0x000000ff
        /*010c*/ 	.word	0x00000010
        /*0110*/ 	.short	0x0100
        /*0112*/ 	.byte	0x08
	.zero		1


	//   ....[5]....
        /*0114*/ 	.word	0x000002b0
        /*0118*/ 	.word	0x000000ff
        /*011c*/ 	.word	0x00000028
        /*0120*/ 	.short	0x0100
        /*0122*/ 	.byte	0x08
	.zero		1


	//   ....[6]....
        /*0124*/ 	.word	0x000007d0
        /*0128*/ 	.word	0x000000ff
        /*012c*/ 	.word	0x00000060
        /*0130*/ 	.short	0x0100
        /*0132*/ 	.byte	0x08
	.zero		1


	//   ....[7]....
        /*0134*/ 	.word	0x00000860
        /*0138*/ 	.word	0x000000ff
        /*013c*/ 	.word	0x00000068
        /*0140*/ 	.short	0x0100
        /*0142*/ 	.byte	0x08
	.zero		1


	//   ....[8]....
        /*0144*/ 	.word	0x000008b0
        /*0148*/ 	.word	0x000000ff
        /*014c*/ 	.word	0x00000040
        /*0150*/ 	.short	0x0100
        /*0152*/ 	.byte	0x09
	.zero		1


	//   ....[9]....
        /*0154*/ 	.word	0x000008c0
        /*0158*/ 	.word	0x000000ff
        /*015c*/ 	.word	0x00000048
        /*0160*/ 	.short	0x0100
        /*0162*/ 	.byte	0x09
	.zero		1


	//   ....[10]....
        /*0164*/ 	.word	0x000008d0
        /*0168*/ 	.word	0x000000ff
        /*016c*/ 	.word	0x00000050
        /*0170*/ 	.short	0x0100
        /*0172*/ 	.byte	0x09
	.zero		1


	//   ....[11]....
        /*0174*/ 	.word	0x000008e0
        /*0178*/ 	.word	0x000000ff
        /*017c*/ 	.word	0x00000058
        /*0180*/ 	.short	0x0100
        /*0182*/ 	.byte	0x09
	.zero		1


	//   ....[12]....
        /*0184*/ 	.word	0x00001690
        /*0188*/ 	.word	0x0000009f
        /*018c*/ 	.word	0x00000000
        /*0190*/ 	.short	0x010a
        /*0192*/ 	.byte	0x2a
	.zero		1


	//   ....[13]....
        /*0194*/ 	.word	0x00001840
        /*0198*/ 	.word	0x00000003
        /*019c*/ 	.word	0x00000000
        /*01a0*/ 	.short	0x010a
        /*01a2*/ 	.byte	0x3f
	.zero		1


	//   ....[14]....
        /*01a4*/ 	.word	0x000018a0
        /*01a8*/ 	.word	0x00000003
        /*01ac*/ 	.word	0x00000000
        /*01b0*/ 	.short	0x010a
        /*01b2*/ 	.byte	0x3f
	.zero		1


	//   ....[15]....
        /*01b4*/ 	.word	0x00001b00
        /*01b8*/ 	.word	0x000000ff
        /*01bc*/ 	.word	0x00000000
        /*01c0*/ 	.short	0x010a
        /*01c2*/ 	.byte	0x04
	.zero		1


	//   ....[16]....
        /*01c4*/ 	.word	0x00001b40
        /*01c8*/ 	.word	0x000000ff
        /*01cc*/ 	.word	0x00000000
        /*01d0*/ 	.short	0x010a
        /*01d2*/ 	.byte	0x04
	.zero		1


	//   ....[17]....
        /*01d4*/ 	.word	0x00001ca0
        /*01d8*/ 	.word	0x00000004
        /*01dc*/ 	.word	0x00000000
        /*01e0*/ 	.short	0x0101
        /*01e2*/ 	.byte	0x3f
	.zero		1


	//   ....[18]....
        /*01e4*/ 	.word	0x00001da0
        /*01e8*/ 	.word	0x000000a0
        /*01ec*/ 	.word	0x00000000
        /*01f0*/ 	.short	0x0101
        /*01f2*/ 	.byte	0x2d
	.zero		1


	//   ....[19]....
        /*01f4*/ 	.word	0x00001ea0
        /*01f8*/ 	.word	0x00000000
        /*01fc*/ 	.word	0x00000000
        /*0200*/ 	.short	0x0101
        /*0202*/ 	.byte	0x3f
	.zero		1


	//   ....[20]....
        /*0204*/ 	.word	0x00001f60
        /*0208*/ 	.word	0x0000009f
        /*020c*/ 	.word	0x00000010
        /*0210*/ 	.short	0x010a
        /*0212*/ 	.byte	0x2a
	.zero		1


	//   ....[21]....
        /*0214*/ 	.word	0x000083a0
        /*0218*/ 	.word	0x000000a2
        /*021c*/ 	.word	0x00000000
        /*0220*/ 	.short	0x0101
        /*0222*/ 	.byte	0x2d
	.zero		1


	//   ....[22]....
        /*0224*/ 	.word	0x00008d60
        /*0228*/ 	.word	0x0000000c
        /*022c*/ 	.word	0x00000018
        /*0230*/ 	.short	0x010a
        /*0232*/ 	.byte	0x3f
	.zero		1


	//   ....[23]....
        /*0234*/ 	.word	0x00009120
        /*0238*/ 	.word	0x00000004
        /*023c*/ 	.word	0x00000068
        /*0240*/ 	.short	0x0101
        /*0242*/ 	.byte	0x3f
	.zero		1


	//   ....[24]....
        /*0244*/ 	.word	0x000098b0
        /*0248*/ 	.word	0x00000007
        /*024c*/ 	.word	0x00000000
        /*0250*/ 	.short	0x010a
        /*0252*/ 	.byte	0x3f
	.zero		1


	//   ....[25]....
        /*0254*/ 	.word	0x00009930
        /*0258*/ 	.word	0x00000009
        /*025c*/ 	.word	0x00000000
        /*0260*/ 	.short	0x010a
        /*0262*/ 	.byte	0x3f
	.zero		1


	//   ....[26]....
        /*0264*/ 	.word	0x000099c0
        /*0268*/ 	.word	0x00000003
        /*026c*/ 	.word	0x00000000
        /*0270*/ 	.short	0x010a
        /*0272*/ 	.byte	0x3f
	.zero		1


	//   ....[27]....
        /*0274*/ 	.word	0x00009a20
        /*0278*/ 	.word	0x000000a1
        /*027c*/ 	.word	0x00000000
        /*0280*/ 	.short	0x010a
        /*0282*/ 	.byte	0x3f
	.zero		1


	//   ....[28]....
        /*0284*/ 	.word	0x00009a70
        /*0288*/ 	.word	0x00000003
        /*028c*/ 	.word	0x00000000
        /*0290*/ 	.short	0x010a
        /*0292*/ 	.byte	0x3f
	.zero		1


	//   ....[29]....
        /*0294*/ 	.word	0x00009ad0
        /*0298*/ 	.word	0x00000005
        /*029c*/ 	.word	0x00000000
        /*02a0*/ 	.short	0x010a
        /*02a2*/ 	.byte	0x3f
	.zero		1


	//   ....[30]....
        /*02a4*/ 	.word	0x00009b20
        /*02a8*/ 	.word	0x000000a1
        /*02ac*/ 	.word	0x00000010
        /*02b0*/ 	.short	0x010a
        /*02b2*/ 	.byte	0x3f
	.zero		1


	//   ....[31]....
        /*02b4*/ 	.word	0x00009bf0
        /*02b8*/ 	.word	0x0000000c
        /*02bc*/ 	.word	0x00000018
        /*02c0*/ 	.short	0x010a
        /*02c2*/ 	.byte	0x3f
	.zero		1


	//   ....[32]....
        /*02c4*/ 	.word	0x00009cc0
        /*02c8*/ 	.word	0x00000007
        /*02cc*/ 	.word	0x00000000
        /*02d0*/ 	.short	0x010a
        /*02d2*/ 	.byte	0x3f
	.zero		1


	//   ....[33]....
        /*02d4*/ 	.word	0x00009d10
        /*02d8*/ 	.word	0x00000009
        /*02dc*/ 	.word	0x00000000
        /*02e0*/ 	.short	0x010a
        /*02e2*/ 	.byte	0x3f
	.zero		1


	//----- nvinfo : EIATTR_NUM_MBARRIERS
	.align		4
.L_37:
        /*02e4*/ 	.byte	0x03, 0x38
        /*02e6*/ 	.short	0x000c


	//----- nvinfo : EIATTR_EXIT_INSTR_OFFSETS
	.align		4
        /*02e8*/ 	.byte	0x04, 0x1c
        /*02ea*/ 	.short	(.L_39 - .L_38)


	//   ....[0]....
.L_38:
        /*02ec*/ 	.word	0x000013d0


	//   ....[1]....
        /*02f0*/ 	.word	0x00001430


	//   ....[2]....
        /*02f4*/ 	.word	0x00008a30


	//   ....[3]....
        /*02f8*/ 	.word	0x00008a60


	//   ....[4]....
        /*02fc*/ 	.word	0x00009a10


	//----- nvinfo : EIATTR_MAX_THREADS
	.align		4
.L_39:
        /*0300*/ 	.byte	0x04, 0x05
        /*0302*/ 	.short	(.L_41 - .L_40)
.L_40:
        /*0304*/ 	.word	0x00000180
        /*0308*/ 	.word	0x00000001
        /*030c*/ 	.word	0x00000001


	//----- nvinfo : EIATTR_CRS_STACK_SIZE
	.align		4
.L_41:
        /*0310*/ 	.byte	0x04, 0x1e
        /*0312*/ 	.short	(.L_43 - .L_42)
.L_42:
        /*0314*/ 	.word	0x00000000


	//----- nvinfo : EIATTR_CBANK_PARAM_SIZE
	.align		4
.L_43:
        /*0318*/ 	.byte	0x03, 0x19
        /*031a*/ 	.short	0x0470


	//----- nvinfo : EIATTR_PARAM_CBANK
	.align		4
        /*031c*/ 	.byte	0x04, 0x0a
        /*031e*/ 	.short	(.L_45 - .L_44)
	.align		4
.L_44:
        /*0320*/ 	.word	index@(.nv.constant0._ZN7cutlass13device_kernelINS_4gemm6kernel13GemmUniversalIN4cute5tupleIJiiiiEEENS1_10collective13CollectiveMmaINS1_34MainloopSm90TmaGmmaWarpSpecializedILi3ENS5_IJNS4_1CILi2EEENSA_ILi1EEESC_EEENS1_32KernelTmaWarpSpecializedPingpongEEENS5_IJNSA_ILi64EEENSA_ILi256EEESG_EEEaNS5_IJlSC_lEEEaSJ_NS4_8TiledMMAINS4_8MMA_AtomIJNS4_4SM904GMMA27MMA_64x256x32_S32S8S8_SS_TNEEEENS4_6LayoutINS5_IJSC_SC_SC_EEENS5_IJNSA_ILi0EEESS_SS_EEEEENS5_IJNS4_10UnderscoreESV_SV_EEEEENS4_13SM90_TMA_LOADENS4_14ComposedLayoutINS4_7SwizzleILi2ELi4ELi3EEENS4_18smem_ptr_flag_bitsILi8EEENSQ_INS5_IJNSA_ILi8EEESG_EEENS5_IJSG_SC_EEEEEEEvNS4_8identityENS4_23SM90_TMA_LOAD_MULTICASTES18_vS19_EENS_8epilogue10collective6detail29Sm90TmaWarpSpecializedAdapterINS1D_15DefaultEpilogueIaSJ_SJ_NS1C_6thread17LinearCombinationIaLi1EiiLNS1H_9ScaleType4KindE0ELNS_15FloatRoundStyleE2EaEENS1_15EpilogueDefaultEEEEEvvEEEEvNT_6ParamsE)
        /*0324*/ 	.short	0x0210
        /*0326*/ 	.short	0x0470


	//----- nvinfo : EIATTR_SW_WAR
	.align		4
.L_45:
        /*0328*/ 	.byte	0x04, 0x36
        /*032a*/ 	.short	(.L_47 - .L_46)
.L_46:
        /*032c*/ 	.word	0x00000008
.L_47:


//--------------------- .nv.callgraph             --------------------------
	.section	.nv.callgraph,"",@"SHT_CUDA_CALLGRAPH"
	.align	4
	.sectionentsize	8
	.align		4
        /*0000*/ 	.word	0x00000000
	.align		4
        /*0004*/ 	.word	0xffffffff
	.align		4
        /*0008*/ 	.word	index@(_ZN7cutlass13device_kernelINS_4gemm6kernel13GemmUniversalIN4cute5tupleIJiiiiEEENS1_10collective13CollectiveMmaINS1_34MainloopSm90TmaGmmaWarpSpecializedILi3ENS5_IJNS4_1CILi2EEENSA_ILi1EEESC_EEENS1_32KernelTmaWarpSpecializedPingpongEEENS5_IJNSA_ILi64EEENSA_ILi256EEESG_EEEaNS5_IJlSC_lEEEaSJ_NS4_8TiledMMAINS4_8MMA_AtomIJNS4_4SM904GMMA27MMA_64x256x32_S32S8S8_SS_TNEEEENS4_6LayoutINS5_IJSC_SC_SC_EEENS5_IJNSA_ILi0EEESS_SS_EEEEENS5_IJNS4_10UnderscoreESV_SV_EEEEENS4_13SM90_TMA_LOADENS4_14ComposedLayoutINS4_7SwizzleILi2ELi4ELi3EEENS4_18smem_ptr_flag_bitsILi8EEENSQ_INS5_IJNSA_ILi8EEESG_EEENS5_IJSG_SC_EEEEEEEvNS4_8identityENS4_23SM90_TMA_LOAD_MULTICASTES18_vS19_EENS_8epilogue10collective6detail29Sm90TmaWarpSpecializedAdapterINS1D_15DefaultEpilogueIaSJ_SJ_NS1C_6thread17LinearCombinationIaLi1EiiLNS1H_9ScaleType4KindE0ELNS_15FloatRoundStyleE2EaEENS1_15EpilogueDefaultEEEEEvvEEEEvNT_6ParamsE)
	.align		4
        /*000c*/ 	.word	index@(__assertfail)
	.align		4
        /*0010*/ 	.word	0x00000000
	.align		4
        /*0014*/ 	.word	0xfffffffe
	.align		4
        /*0018*/ 	.word	0x00000000
	.align		4
        /*001c*/ 	.word	0xfffffffd
	.align		4
        /*0020*/ 	.word	0x00000000
	.align		4
        /*0024*/ 	.word	0xfffffffc


//--------------------- .nv.constant4             --------------------------
	.section	.nv.constant4,"a",@progbits
	.align	8
	.align		8
.nv.constant4:
        /*0000*/ 	.dword	__assertfail
	.align		8
        /*0008*/ 	.dword	__unnamed_1
	.align		8
        /*0010*/ 	.dword	_ZN39_INTERNAL_0635a8ff_4_k_cu_cf29a1f3_51334cuda3std3__45__cpo5beginE
	.align		8
        /*0018*/ 	.dword	_ZN39_INTERNAL_0635a8ff_4_k_cu_cf29a1f3_51334cuda3std3__45__cpo3endE
	.align		8
        /*0020*/ 	.dword	_ZN39_INTERNAL_0635a8ff_4_k_cu_cf29a1f3_51334cuda3std3__45__cpo6cbeginE
	.align		8
        /*0028*/ 	.dword	_ZN39_INTERNAL_0635a8ff_4_k_cu_cf29a1f3_51334cuda3std3__45__cpo4cendE
	.align		8
        /*0030*/ 	.dword	_ZN39_INTERNAL_0635a8ff_4_k_cu_cf29a1f3_51334cuda3std3__441_GLOBAL__N__0635a8ff_4_k_cu_cf29a1f3_51336ignoreE
	.align		8
        /*0038*/ 	.dword	_ZN39_INTERNAL_0635a8ff_4_k_cu_cf29a1f3_51334cuda3std3__419piecewise_constructE
	.align		8
        /*0040*/ 	.dword	_ZN39_INTERNAL_0635a8ff_4_k_cu_cf29a1f3_51334cuda3std3__48in_placeE
	.align		8
        /*0048*/ 	.dword	_ZN39_INTERNAL_0635a8ff_4_k_cu_cf29a1f3_51334cuda3std6ranges3__45__cpo4swapE
	.align		8
        /*0050*/ 	.dword	_ZN39_INTERNAL_0635a8ff_4_k_cu_cf29a1f3_51334cuda3std6ranges3__45__cpo9iter_moveE
	.align		8
        /*0058*/ 	.dword	_ZN39_INTERNAL_0635a8ff_4_k_cu_cf29a1f3_51334cute7productE
	.align		8
        /*0060*/ 	.dword	_ZN39_INTERNAL_0635a8ff_4_k_cu_cf29a1f3_51334cute1_E
	.align		8
        /*0068*/ 	.dword	$str$22
	.align		8
        /*0070*/ 	.dword	$str$23


//--------------------- .text._ZN7cutlass13device_kernelINS_4gemm6kernel13GemmUniversalIN4cute5tupleIJiiiiEEENS1_10collective13CollectiveMmaINS1_34MainloopSm90TmaGmmaWarpSpecializedILi3ENS5_IJNS4_1CILi2EEENSA_ILi1EEESC_EEENS1_32KernelTmaWarpSpecializedPingpongEEENS5_IJNSA_ILi64EEENSA_ILi256EEESG_EEEaNS5_IJlSC_lEEEaSJ_NS4_8TiledMMAINS4_8MMA_AtomIJNS4_4SM904GMMA27MMA_64x256x32_S32S8S8_SS_TNEEEENS4_6LayoutINS5_IJSC_SC_SC_EEENS5_IJNSA_ILi0EEESS_SS_EEEEENS5_IJNS4_10UnderscoreESV_SV_EEEEENS4_13SM90_TMA_LOADENS4_14ComposedLayoutINS4_7SwizzleILi2ELi4ELi3EEENS4_18smem_ptr_flag_bitsILi8EEENSQ_INS5_IJNSA_ILi8EEESG_EEENS5_IJSG_SC_EEEEEEEvNS4_8identityENS4_23SM90_TMA_LOAD_MULTICASTES18_vS19_EENS_8epilogue10collective6detail29Sm90TmaWarpSpecializedAdapterINS1D_15DefaultEpilogueIaSJ_SJ_NS1C_6thread17LinearCombinationIaLi1EiiLNS1H_9ScaleType4KindE0ELNS_15FloatRoundStyleE2EaEENS1_15EpilogueDefaultEEEEEvvEEEEvNT_6ParamsE --------------------------
	.section	.text._ZN7cutlass13device_kernelINS_4gemm6kernel13GemmUniversalIN4cute5tupleIJiiiiEEENS1_10collective13CollectiveMmaINS1_34MainloopSm90TmaGmmaWarpSpecializedILi3ENS5_IJNS4_1CILi2EEENSA_ILi1EEESC_EEENS1_32KernelTmaWarpSpecializedPingpongEEENS5_IJNSA_ILi64EEENSA_ILi256EEESG_EEEaNS5_IJlSC_lEEEaSJ_NS4_8TiledMMAINS4_8MMA_AtomIJNS4_4SM904GMMA27MMA_64x256x32_S32S8S8_SS_TNEEEENS4_6LayoutINS5_IJSC_SC_SC_EEENS5_IJNSA_ILi0EEESS_SS_EEEEENS5_IJNS4_10UnderscoreESV_SV_EEEEENS4_13SM90_TMA_LOADENS4_14ComposedLayoutINS4_7SwizzleILi2ELi4ELi3EEENS4_18smem_ptr_flag_bitsILi8EEENSQ_INS5_IJNSA_ILi8EEESG_EEENS5_IJSG_SC_EEEEEEEvNS4_8identityENS4_23SM90_TMA_LOAD_MULTICASTES18_vS19_EENS_8epilogue10collective6detail29Sm90TmaWarpSpecializedAdapterINS1D_15DefaultEpilogueIaSJ_SJ_NS1C_6thread17LinearCombinationIaLi1EiiLNS1H_9ScaleType4KindE0ELNS_15FloatRoundStyleE2EaEENS1_15EpilogueDefaultEEEEEvvEEEEvNT_6ParamsE,"ax",@progbits
	.align	128
.text._ZN7cutlass13device_kernelINS_4gemm6kernel13GemmUniversalIN4cute5tupleIJiiiiEEENS1_10collective13CollectiveMmaINS1_34MainloopSm90TmaGmmaWarpSpecializedILi3ENS5_IJNS4_1CILi2EEENSA_ILi1EEESC_EEENS1_32KernelTmaWarpSpecializedPingpongEEENS5_IJNSA_ILi64EEENSA_ILi256EEESG_EEEaNS5_IJlSC_lEEEaSJ_NS4_8TiledMMAINS4_8MMA_AtomIJNS4_4SM904GMMA27MMA_64x256x32_S32S8S8_SS_TNEEEENS4_6LayoutINS5_IJSC_SC_SC_EEENS5_IJNSA_ILi0EEESS_SS_EEEEENS5_IJNS4_10UnderscoreESV_SV_EEEEENS4_13SM90_TMA_LOADENS4_14ComposedLayoutINS4_7SwizzleILi2ELi4ELi3EEENS4_18smem_ptr_flag_bitsILi8EEENSQ_INS5_IJNSA_ILi8EEESG_EEENS5_IJSG_SC_EEEEEEEvNS4_8identityENS4_23SM90_TMA_LOAD_MULTICASTES18_vS19_EENS_8epilogue10collective6detail29Sm90TmaWarpSpecializedAdapterINS1D_15DefaultEpilogueIaSJ_SJ_NS1C_6thread17LinearCombinationIaLi1EiiLNS1H_9ScaleType4KindE0ELNS_15FloatRoundStyleE2EaEENS1_15EpilogueDefaultEEEEEvvEEEEvNT_6ParamsE:
        .type           _ZN7cutlass13device_kernelINS_4gemm6kernel13GemmUniversalIN4cute5tupleIJiiiiEEENS1_10collective13CollectiveMmaINS1_34MainloopSm90TmaGmmaWarpSpecializedILi3ENS5_IJNS4_1CILi2EEENSA_ILi1EEESC_EEENS1_32KernelTmaWarpSpecializedPingpongEEENS5_IJNSA_ILi64EEENSA_ILi256EEESG_EEEaNS5_IJlSC_lEEEaSJ_NS4_8TiledMMAINS4_8MMA_AtomIJNS4_4SM904GMMA27MMA_64x256x32_S32S8S8_SS_TNEEEENS4_6LayoutINS5_IJSC_SC_SC_EEENS5_IJNSA_ILi0EEESS_SS_EEEEENS5_IJNS4_10UnderscoreESV_SV_EEEEENS4_13SM90_TMA_LOADENS4_14ComposedLayoutINS4_7SwizzleILi2ELi4ELi3EEENS4_18smem_ptr_flag_bitsILi8EEENSQ_INS5_IJNSA_ILi8EEESG_EEENS5_IJSG_SC_EEEEEEEvNS4_8identityENS4_23SM90_TMA_LOAD_MULTICASTES18_vS19_EENS_8epilogue10collective6detail29Sm90TmaWarpSpecializedAdapterINS1D_15DefaultEpilogueIaSJ_SJ_NS1C_6thread17LinearCombinationIaLi1EiiLNS1H_9ScaleType4KindE0ELNS_15FloatRoundStyleE2EaEENS1_15EpilogueDefaultEEEEEvvEEEEvNT_6ParamsE,@function
        .size           _ZN7cutlass13device_kernelINS_4gemm6kernel13GemmUniversalIN4cute5tupleIJiiiiEEENS1_10collective13CollectiveMmaINS1_34MainloopSm90TmaGmmaWarpSpecializedILi3ENS5_IJNS4_1CILi2EEENSA_ILi1EEESC_EEENS1_32KernelTmaWarpSpecializedPingpongEEENS5_IJNSA_ILi64EEENSA_ILi256EEESG_EEEaNS5_IJlSC_lEEEaSJ_NS4_8TiledMMAINS4_8MMA_AtomIJNS4_4SM904GMMA27MMA_64x256x32_S32S8S8_SS_TNEEEENS4_6LayoutINS5_IJSC_SC_SC_EEENS5_IJNSA_ILi0EEESS_SS_EEEEENS5_IJNS4_10UnderscoreESV_SV_EEEEENS4_13SM90_TMA_LOADENS4_14ComposedLayoutINS4_7SwizzleILi2ELi4ELi3EEENS4_18smem_ptr_flag_bitsILi8EEENSQ_INS5_IJNSA_ILi8EEESG_EEENS5_IJSG_SC_EEEEEEEvNS4_8identityENS4_23SM90_TMA_LOAD_MULTICASTES18_vS19_EENS_8epilogue10collective6detail29Sm90TmaWarpSpecializedAdapterINS1D_15DefaultEpilogueIaSJ_SJ_NS1C_6thread17LinearCombinationIaLi1EiiLNS1H_9ScaleType4KindE0ELNS_15FloatRoundStyleE2EaEENS1_15EpilogueDefaultEEEEEvvEEEEvNT_6ParamsE,(.L_x_331 - _ZN7cutlass13device_kernelINS_4gemm6kernel13GemmUniversalIN4cute5tupleIJiiiiEEENS1_10collective13CollectiveMmaINS1_34MainloopSm90TmaGmmaWarpSpecializedILi3ENS5_IJNS4_1CILi2EEENSA_ILi1EEESC_EEENS1_32KernelTmaWarpSpecializedPingpongEEENS5_IJNSA_ILi64EEENSA_ILi256EEESG_EEEaNS5_IJlSC_lEEEaSJ_NS4_8TiledMMAINS4_8MMA_AtomIJNS4_4SM904GMMA27MMA_64x256x32_S32S8S8_SS_TNEEEENS4_6LayoutINS5_IJSC_SC_SC_EEENS5_IJNSA_ILi0EEESS_SS_EEEEENS5_IJNS4_10UnderscoreESV_SV_EEEEENS4_13SM90_TMA_LOADENS4_14ComposedLayoutINS4_7SwizzleILi2ELi4ELi3EEENS4_18smem_ptr_flag_bitsILi8EEENSQ_INS5_IJNSA_ILi8EEESG_EEENS5_IJSG_SC_EEEEEEEvNS4_8identityENS4_23SM90_TMA_LOAD_MULTICASTES18_vS19_EENS_8epilogue10collective6detail29Sm90TmaWarpSpecializedAdapterINS1D_15DefaultEpilogueIaSJ_SJ_NS1C_6thread17LinearCombinationIaLi1EiiLNS1H_9ScaleType4KindE0ELNS_15FloatRoundStyleE2EaEENS1_15EpilogueDefaultEEEEEvvEEEEvNT_6ParamsE)
        .other          _ZN7cutlass13device_kernelINS_4gemm6kernel13GemmUniversalIN4cute5tupleIJiiiiEEENS1_10collective13CollectiveMmaINS1_34MainloopSm90TmaGmmaWarpSpecializedILi3ENS5_IJNS4_1CILi2EEENSA_ILi1EEESC_EEENS1_32KernelTmaWarpSpecializedPingpongEEENS5_IJNSA_ILi64EEENSA_ILi256EEESG_EEEaNS5_IJlSC_lEEEaSJ_NS4_8TiledMMAINS4_8MMA_AtomIJNS4_4SM904GMMA27MMA_64x256x32_S32S8S8_SS_TNEEEENS4_6LayoutINS5_IJSC_SC_SC_EEENS5_IJNSA_ILi0EEESS_SS_EEEEENS5_IJNS4_10UnderscoreESV_SV_EEEEENS4_13SM90_TMA_LOADENS4_14ComposedLayoutINS4_7SwizzleILi2ELi4ELi3EEENS4_18smem_ptr_flag_bitsILi8EEENSQ_INS5_IJNSA_ILi8EEESG_EEENS5_IJSG_SC_EEEEEEEvNS4_8identityENS4_23SM90_TMA_LOAD_MULTICASTES18_vS19_EENS_8epilogue10collective6detail29Sm90TmaWarpSpecializedAdapterINS1D_15DefaultEpilogueIaSJ_SJ_NS1C_6thread17LinearCombinationIaLi1EiiLNS1H_9ScaleType4KindE0ELNS_15FloatRoundStyleE2EaEENS1_15EpilogueDefaultEEEEEvvEEEEvNT_6ParamsE,@"STO_CUDA_ENTRY STV_DEFAULT"
_ZN7cutlass13device_kernelINS_4gemm6kernel13GemmUniversalIN4cute5tupleIJiiiiEEENS1_10collective13CollectiveMmaINS1_34MainloopSm90TmaGmmaWarpSpecializedILi3ENS5_IJNS4_1CILi2EEENSA_ILi1EEESC_EEENS1_32KernelTmaWarpSpecializedPingpongEEENS5_IJNSA_ILi64EEENSA_ILi256EEESG_EEEaNS5_IJlSC_lEEEaSJ_NS4_8TiledMMAINS4_8MMA_AtomIJNS4_4SM904GMMA27MMA_64x256x32_S32S8S8_SS_TNEEEENS4_6LayoutINS5_IJSC_SC_SC_EEENS5_IJNSA_ILi0EEESS_SS_EEEEENS5_IJNS4_10UnderscoreESV_SV_EEEEENS4_13SM90_TMA_LOADENS4_14ComposedLayoutINS4_7SwizzleILi2ELi4ELi3EEENS4_18smem_ptr_flag_bitsILi8EEENSQ_INS5_IJNSA_ILi8EEESG_EEENS5_IJSG_SC_EEEEEEEvNS4_8identityENS4_23SM90_TMA_LOAD_MULTICASTES18_vS19_EENS_8epilogue10collective6detail29Sm90TmaWarpSpecializedAdapterINS1D_15DefaultEpilogueIaSJ_SJ_NS1C_6thread17LinearCombinationIaLi1EiiLNS1H_9ScaleType4KindE0ELNS_15FloatRoundStyleE2EaEENS1_15EpilogueDefaultEEEEEvvEEEEvNT_6ParamsE:
[----:B------:R-:W0:Y:S02]  /*0000*/  LDC R1, c[0x0][0x28] ;  /* 0x00000a00ff017b82 */ /* 0x000e240000000800 */
[----:B0-----:R-:W-:Y:S01]  /*0010*/  VIADD R1, R1, 0xfffffff8 ;  /* 0xfffffff801017836 */ /* 0x001fe20000000000 */
[----:B------:R-:W0:Y:S01]  /*0020*/  S2R R4, SR_TID.X ;  /* 0x0000000000047919 */ /* 0x000e220000002100 */
[----:B------:R-:W-:Y:S01]  /*0030*/  ELECT P0, URZ, PT ;  /* 0x00000000003f782f */ /* 0x000fe20003800000 */
[----:B------:R-:W-:Y:S01]  /*0040*/  BSSY B0, `(.L_x_0) ;  /* 0x000000f000007945 */ /* 0x000fe20003800000 */
[--C-:B0-----:R-:W-:Y:S02]  /*0050*/  SHF.R.U32.HI R2, RZ, 0x5, R4.reuse ;  /* 0x00000005ff027819 */ /* 0x101fe40000011604 */
[----:B------:R-:W-:-:S03]  /*0060*/  SHF.R.U32.HI R7, RZ, 0x7, R4 ;  /* 0x00000007ff077819 */ /* 0x000fc60000011604 */
[----:B------:R-:W0:Y:S04]  /*0070*/  SHFL.IDX PT, R5, R2, RZ, 0x1f ;  /* 0x00001fff02057589 */ /* 0x000e2800000e0000 */
[----:B------:R1:W2:Y:S01]  /*0080*/  SHFL.IDX PT, R10, R7, RZ, 0x1f ;  /* 0x00001fff070a7589 */ /* 0x0002a200000e0000 */
[----:B0-----:R-:W-:-:S13]  /*0090*/  ISETP.NE.OR P0, PT, R5, RZ, !P0 ;  /* 0x000000ff0500720c */ /* 0x001fda0004705670 */
[----:B-12---:R-:W-:Y:S05]  /*00a0*/  @P0 BRA `(.L_x_1) ;  /* 0x0000000000200947 */ /* 0x006fea0003800000 */
[----:B------:R-:W-:Y:S02]  /*00b0*/  ULDC.64 UR4, c[0x0][0x198] ;  /* 0x0000660000047ab9 */ /* 0x000fe40000000a00 */
[----:B------:R-:W-:Y:S02]  /*00c0*/  UIADD3 UR6, UP0, UR4, 0xf0, URZ ;  /* 0x000000f004067890 */ /* 0x000fe4000ff1e03f */
[----:B------:R-:W-:Y:S02]  /*00d0*/  UIADD3 UR4, UP1, UR4, 0x1f0, URZ ;  /* 0x000001f004047890 */ /* 0x000fe4000ff3e03f */
[----:B------:R-:W-:Y:S02]  /*00e0*/  UIADD3.X UR7, URZ, UR5, URZ, UP0, !UPT ;  /* 0x000000053f077290 */ /* 0x000fe400087fe43f */
[----:B------:R-:W-:-:S07]  /*00f0*/  UIADD3.X UR5, URZ, UR5, URZ, UP1, !UPT ;  /* 0x000000053f057290 */ /* 0x000fce0008ffe43f */
[----:B------:R0:W-:Y:S02]  /*0100*/  UTMACCTL.PF [UR6] ;  /* 0x00000000060079b9 */ /* 0x0001e40008040000 */
[----:B------:R0:W-:Y:S02]  /*0110*/  UTMACCTL.PF [UR4] ;  /* 0x00000000040079b9 */ /* 0x0001e40008040000 */
[----:B0-----:R-:W-:Y:S01]  /*0120*/  NOP ;  /* 0x0000000000007918 */ /* 0x001fe20000000000 */
.L_x_1:
[----:B------:R-:W-:Y:S05]  /*0130*/  BSYNC B0 ;  /* 0x0000000000007941 */ /* 0x000fea0003800000 */
.L_x_0:
[----:B------:R-:W0:Y:S01]  /*0140*/  SHFL.IDX PT, R8, R2, RZ, 0x1f ;  /* 0x00001fff02087589 */ /* 0x000e2200000e0000 */
[----:B------:R-:W-:-:S04]  /*0150*/  SHF.R.S32.HI R3, RZ, 0x1f, R4 ;  /* 0x0000001fff037819 */ /* 0x000fc80000011404 */
[----:B------:R-:W-:Y:S02]  /*0160*/  LEA.HI R3, R3, R4, RZ, 0x7 ;  /* 0x0000000403037211 */ /* 0x000fe400078f38ff */
[----:B0-----:R-:W-:-:S13]  /*0170*/  ISETP.NE.AND P0, PT, R8, RZ, PT ;  /* 0x000000ff0800720c */ /* 0x001fda0003f05270 */
[----:B------:R-:W-:Y:S05]  /*0180*/  @P0 BRA `(.L_x_2) ;  /* 0x0000000000500947 */ /* 0x000fea0003800000 */
[----:B------:R-:W0:Y:S01]  /*0190*/  S2UR UR8, SR_CgaCtaId ;  /* 0x00000000000879c3 */ /* 0x000e220000008800 */
[----:B------:R-:W-:Y:S01]  /*01a0*/  UMOV UR4, 0x400 ;  /* 0x0000040000047882 */ /* 0x000fe20000000000 */
[----:B------:R-:W-:Y:S01]  /*01b0*/  UMOV UR5, 0x1 ;  /* 0x0000000100057882 */ /* 0x000fe20000000000 */
[----:B------:R-:W-:Y:S01]  /*01c0*/  UMOV UR6, 0x2 ;  /* 0x0000000200067882 */ /* 0x000fe20000000000 */
[----:B------:R-:W-:Y:S01]  /*01d0*/  ELECT P0, URZ, PT ;  /* 0x00000000003f782f */ /* 0x000fe20003800000 */
[----:B------:R-:W-:-:S04]  /*01e0*/  UIADD3 UR6, -UR6, 0x100000, URZ ;  /* 0x0010000006067890 */ /* 0x000fc8000fffe13f */
[----:B------:R-:W-:Y:S02]  /*01f0*/  USHF.L.U32 UR7, UR6, 0xb, URZ ;  /* 0x0000000b06077899 */ /* 0x000fe4000800063f */
[----:B------:R-:W-:Y:S02]  /*0200*/  USHF.L.U32 UR6, UR6, 0x1, URZ ;  /* 0x0000000106067899 */ /* 0x000fe4000800063f */
[----:B0-----:R-:W-:Y:S02]  /*0210*/  ULEA UR8, UR8, UR4, 0x18 ;  /* 0x0000000408087291 */ /* 0x001fe4000f8ec03f */
[----:B------:R-:W-:-:S04]  /*0220*/  UIADD3 UR4, -UR5, 0x100000, URZ ;  /* 0x0010000005047890 */ /* 0x000fc8000fffe13f */
[----:B------:R-:W-:Y:S02]  /*0230*/  USHF.L.U32 UR5, UR4, 0xb, URZ ;  /* 0x0000000b04057899 */ /* 0x000fe4000800063f */
[----:B------:R-:W-:Y:S01]  /*0240*/  USHF.L.U32 UR4, UR4, 0x1, URZ ;  /* 0x0000000104047899 */ /* 0x000fe2000800063f */
[----:B------:R-:W0:Y:S11]  /*0250*/  FENCE.VIEW.ASYNC.S ;  /* 0x00000000000073c6 */ /* 0x000e360000000000 */
[----:B0-----:R0:W1:Y:S01]  /*0260*/  SYNCS.EXCH.64 URZ, [UR8], UR4 ;  /* 0x00000004083f75b2 */ /* 0x0010620008000100 */
[----:B------:R0:W2:Y:S01]  /*0270*/  SYNCS.EXCH.64 URZ, [UR8+0x18], UR6 ;  /* 0x00001806083f75b2 */ /* 0x0000a20008000100 */
[----:B------:R0:W3:Y:S01]  /*0280*/  SYNCS.EXCH.64 URZ, [UR8+0x8], UR4 ;  /* 0x00000804083f75b2 */ /* 0x0000e20008000100 */
[----:B------:R0:W4:Y:S01]  /*0290*/  SYNCS.EXCH.64 URZ, [UR8+0x20], UR6 ;  /* 0x00002006083f75b2 */ /* 0x0001220008000100 */
[----:B------:R0:W0:Y:S01]  /*02a0*/  SYNCS.EXCH.64 URZ, [UR8+0x10], UR4 ;  /* 0x00001004083f75b2 */ /* 0x0000220008000100 */
[----:B------:R0:W0:Y:S01]  /*02b0*/  SYNCS.EXCH.64 URZ, [UR8+0x28], UR6 ;  /* 0x00002806083f75b2 */ /* 0x0000220008000100 */
[----:B------:R-:W-:Y:S01]  /*02c0*/  NOP ;  /* 0x0000000000007918 */ /* 0x000fe20000000000 */
.L_x_2:
[----:B------:R-:W5:Y:S01]  /*02d0*/  SHFL.IDX PT, R13, R2, RZ, 0x1f ;  /* 0x00001fff020d7589 */ /* 0x000f6200000e0000 */
[----:B------:R-:W1:Y:S01]  /*02e0*/  S2UR UR12, SR_CTAID.X ;  /* 0x00000000000c79c3 */ /* 0x000e620000002500 */
[----:B------:R-:W-:Y:S02]  /*02f0*/  LOP3.LUT R3, R3, 0xffffff80, RZ, 0xc0, !PT ;  /* 0xffffff8003037812 */ /* 0x000fe400078ec0ff */
[----:B------:R-:W-:Y:S01]  /*0300*/  ELECT P0, URZ, PT ;  /* 0x00000000003f782f */ /* 0x000fe20003800000 */
[----:B------:R2:W3:Y:S01]  /*0310*/  SHFL.IDX PT, R12, R2, RZ, 0x1f ;  /* 0x00001fff020c7589 */ /* 0x0004e200000e0000 */
[----:B------:R-:W-:Y:S01]  /*0320*/  ELECT P1, URZ, PT ;  /* 0x00000000003f782f */ /* 0x000fe20003820000 */
[----:B------:R-:W-:Y:S01]  /*0330*/  NOP ;  /* 0x0000000000007918 */ /* 0x000fe20000000000 */
[----:B------:R-:W-:Y:S01]  /*0340*/  IMAD.IADD R3, R4, 0x1, -R3 ;  /* 0x0000000104037824 */ /* 0x000fe200078e0a03 */
[----:B------:R-:W4:Y:S01]  /*0350*/  S2R R6, SR_CTAID.Y ;  /* 0x0000000000067919 */ /* 0x000f220000002600 */
[----:B0-----:R-:W-:Y:S01]  /*0360*/  ULDC UR4, c[0x0][0x150] ;  /* 0x0000540000047ab9 */ /* 0x001fe20000000800 */
[----:B------:R-:W0:Y:S01]  /*0370*/  LDC R14, c[0x0][0x144] ;  /* 0x00005100ff0e7b82 */ /* 0x000e220000000800 */
[----:B------:R-:W-:Y:S01]  /*0380*/  UMOV UR11, 0x80 ;  /* 0x00000080000b7882 */ /* 0x000fe20000000000 */
[----:B------:R-:W-:Y:S01]  /*0390*/  SHF.R.S32.HI R0, RZ, 0x1f, R3 ;  /* 0x0000001fff007819 */ /* 0x000fe20000011403 */
[----:B------:R-:W-:Y:S01]  /*03a0*/  NOP ;  /* 0x0000000000007918 */ /* 0x000fe20000000000 */
[C---:B------:R-:W-:Y:S01]  /*03b0*/  VIADD R35, R10.reuse, 0xffffffff ;  /* 0xffffffff0a237836 */ /* 0x040fe20000000000 */
[----:B------:R-:W-:Y:S01]  /*03c0*/  ISETP.NE.AND P4, PT, R10, RZ, PT ;  /* 0x000000ff0a00720c */ /* 0x000fe20003f85270 */
[----:B------:R-:W-:Y:S01]  /*03d0*/  IMAD.MOV.U32 R154, RZ, RZ, 0x1 ;  /* 0x00000001ff9a7424 */ /* 0x000fe200078e00ff */
[----:B------:R-:W-:Y:S01]  /*03e0*/  LEA.HI R9, R0, R3, RZ, 0x3 ;  /* 0x0000000300097211 */ /* 0x000fe200078f18ff */
[----:B------:R-:W0:Y:S01]  /*03f0*/  LDC R15, c[0x0][0x140] ;  /* 0x00005000ff0f7b82 */ /* 0x000e220000000800 */
[----:B------:R-:W-:-:S02]  /*0400*/  ISETP.GE.U32.AND P6, PT, R35, 0x2, PT ;  /* 0x000000022300780c */ /* 0x000fc40003fc6070 */
[--C-:B------:R-:W-:Y:S02]  /*0410*/  SHF.R.S32.HI R11, RZ, 0x3, R9.reuse ;  /* 0x00000003ff0b7819 */ /* 0x100fe40000011409 */
[----:B--2---:R-:W-:Y:S02]  /*0420*/  SHF.R.S32.HI R2, RZ, 0x1f, R9 ;  /* 0x0000001fff027819 */ /* 0x004fe40000011409 */
[----:B------:R-:W-:Y:S01]  /*0430*/  SHF.R.S32.HI R9, RZ, 0x1f, R8 ;  /* 0x0000001fff097819 */ /* 0x000fe20000011408 */
[----:B------:R-:W2:Y:S01]  /*0440*/  LDC R25, c[0x0][0x148] ;  /* 0x00005200ff197b82 */ /* 0x000ea20000000800 */
[----:B-----5:R-:W-:Y:S02]  /*0450*/  ISETP.NE.OR P0, PT, R13, RZ, !P0 ;  /* 0x000000ff0d00720c */ /* 0x020fe40004705670 */
[----:B-1----:R-:W-:Y:S02]  /*0460*/  I2FP.F32.U32 R13, UR12 ;  /* 0x0000000c000d7c45 */ /* 0x002fe40008201000 */
[----:B------:R-:W-:-:S02]  /*0470*/  LEA.HI R2, R2, R11, RZ, 0x2 ;  /* 0x0000000b02027211 */ /* 0x000fc400078f10ff */
[----:B------:R-:W-:Y:S01]  /*0480*/  LEA.HI R9, R9, R8, RZ, 0x2 ;  /* 0x0000000809097211 */ /* 0x000fe200078f10ff */
[----:B------:R-:W-:Y:S01]  /*0490*/  FMUL R13, R13, UR4 ;  /* 0x000000040d0d7c20 */ /* 0x000fe20008400000 */
[----:B---3--:R-:W-:Y:S01]  /*04a0*/  ISETP.NE.OR P1, PT, R12, RZ, !P1 ;  /* 0x000000ff0c00720c */ /* 0x008fe20004f25670 */
[----:B------:R-:W-:Y:S01]  /*04b0*/  ULDC UR4, c[0x0][0x154] ;  /* 0x0000550000047ab9 */ /* 0x000fe20000000800 */
[----:B------:R-:W-:Y:S02]  /*04c0*/  LOP3.LUT R12, R2, 0xfffffffc, RZ, 0xc0, !PT ;  /* 0xfffffffc020c7812 */ /* 0x000fe400078ec0ff */
[----:B------:R-:W-:Y:S01]  /*04d0*/  LOP3.LUT R9, R9, 0x3ffffffc, RZ, 0xc0, !PT ;  /* 0x3ffffffc09097812 */ /* 0x000fe200078ec0ff */
[----:B------:R-:W1:Y:S01]  /*04e0*/  F2I.U32.TRUNC.NTZ R13, R13 ;  /* 0x0000000d000d7305 */ /* 0x000e62000020f000 */
[----:B------:R-:W-:Y:S01]  /*04f0*/  VOTEU.ALL UP1, P0 ;  /* 0x00000000003f7886 */ /* 0x000fe20000020000 */
[----:B------:R-:W-:Y:S01]  /*0500*/  IMAD.IADD R12, R11, 0x1, -R12 ;  /* 0x000000010b0c7824 */ /* 0x000fe200078e0a0c */
[----:B----4-:R-:W-:Y:S01]  /*0510*/  I2FP.F32.U32 R11, R6 ;  /* 0x00000006000b7245 */ /* 0x010fe20000201000 */
[----:B------:R-:W-:Y:S01]  /*0520*/  IMAD.IADD R9, R8, 0x1, -R9 ;  /* 0x0000000108097824 */ /* 0x000fe200078e0a09 */
[----:B------:R-:W-:Y:S01]  /*0530*/  SHF.R.S32.HI R2, RZ, 0x1f, R5 ;  /* 0x0000001fff027819 */ /* 0x000fe20000011405 */
[----:B------:R-:W3:Y:S01]  /*0540*/  @!UP1 S2UR UR7, SR_CgaCtaId ;  /* 0x00000000000799c3 */ /* 0x000ee20000008800 */
[----:B------:R-:W-:Y:S01]  /*0550*/  @!UP1 UMOV UR6, 0x400 ;  /* 0x0000040000069882 */ /* 0x000fe20000000000 */
[----:B------:R-:W-:Y:S01]  /*0560*/  IMAD R9, R9, 0x4, R12 ;  /* 0x0000000409097824 */ /* 0x000fe200078e020c */
[----:B------:R-:W-:Y:S01]  /*0570*/  VOTEU.ALL UP2, P1 ;  /* 0x00000000003f7886 */ /* 0x000fe20000840000 */
[----:B------:R-:W-:Y:S01]  /*0580*/  FMUL R11, R11, UR4 ;  /* 0x000000040b0b7c20 */ /* 0x000fe20008400000 */
[----:B------:R-:W-:Y:S01]  /*0590*/  LEA.HI R2, R2, R5, RZ, 0x2 ;  /* 0x0000000502027211 */ /* 0x000fe200078f10ff */
[----:B------:R-:W-:Y:S01]  /*05a0*/  UMOV UR4, 0x20 ;  /* 0x0000002000047882 */ /* 0x000fe20000000000 */
[----:B------:R-:W-:Y:S01]  /*05b0*/  LEA.HI R8, R9, R9, RZ, 0x1 ;  /* 0x0000000909087211 */ /* 0x000fe200078f08ff */
[----:B------:R-:W4:Y:S01]  /*05c0*/  @!UP2 S2UR UR10, SR_CgaCtaId ;  /* 0x00000000000aa9c3 */ /* 0x000f220000008800 */
[----:B-1----:R-:W-:Y:S01]  /*05d0*/  IMAD.MOV R13, RZ, RZ, -R13 ;  /* 0x000000ffff0d7224 */ /* 0x002fe200078e0a0d */
[----:B------:R-:W1:Y:S01]  /*05e0*/  F2I.U32.TRUNC.NTZ R11, R11 ;  /* 0x0000000b000b7305 */ /* 0x000e62000020f000 */
[----:B------:R-:W-:Y:S01]  /*05f0*/  LOP3.LUT R8, R8, 0xfffffffe, RZ, 0xc0, !PT ;  /* 0xfffffffe08087812 */ /* 0x000fe200078ec0ff */
[----:B------:R-:W-:-:S04]  /*0600*/  @!UP1 UIADD3 UR4, -UR4, 0x100000, URZ ;  /* 0x0010000004049890 */ /* 0x000fc8000fffe13f */
[----:B------:R-:W-:Y:S02]  /*0610*/  @!UP1 USHF.L.U32 UR5, UR4, 0xb, URZ ;  /* 0x0000000b04059899 */ /* 0x000fe4000800063f */
[----:B------:R-:W-:Y:S01]  /*0620*/  @!UP1 USHF.L.U32 UR4, UR4, 0x1, URZ ;  /* 0x0000000104049899 */ /* 0x000fe2000800063f */
[----:B0-----:R-:W-:Y:S01]  /*0630*/  IMAD R21, R14, R13, UR12 ;  /* 0x0000000c0e157e24 */ /* 0x001fe2000f8e020d */
[----:B------:R-:W-:Y:S01]  /*0640*/  LOP3.LUT R2, R2, 0xfffffffc, RZ, 0xc0, !PT ;  /* 0xfffffffc02027812 */ /* 0x000fe200078ec0ff */
[----:B------:R-:W-:Y:S01]  /*0650*/  @!UP2 UMOV UR9, 0x400 ;  /* 0x000004000009a882 */ /* 0x000fe20000000000 */
[----:B------:R-:W-:Y:S01]  /*0660*/  IMAD.IADD R8, R9, 0x1, -R8 ;  /* 0x0000000109087824 */ /* 0x000fe200078e0a08 */
[----:B------:R-:W-:Y:S01]  /*0670*/  VOTEU.ALL UP3, P1 ;  /* 0x00000000003f7886 */ /* 0x000fe20000860000 */
[----:B------:R-:W-:Y:S01]  /*0680*/  VOTEU.ALL UP4, P1 ;  /* 0x00000000003f7886 */ /* 0x000fe20000880000 */
[----:B------:R-:W-:Y:S01]  /*0690*/  IMAD.IADD R5, R5, 0x1, -R2 ;  /* 0x0000000105057824 */ /* 0x000fe200078e0a02 */
[----:B------:R-:W-:Y:S01]  /*06a0*/  VOTEU.ALL UP5, P1 ;  /* 0x00000000003f7886 */ /* 0x000fe200008a0000 */
[----:B------:R-:W-:Y:S01]  /*06b0*/  ISETP.NE.AND P3, PT, R8, R21, PT ;  /* 0x000000150800720c */ /* 0x000fe20003f65270 */
[----:B------:R-:W-:Y:S01]  /*06c0*/  IMAD.SHL.U32 R2, R9, 0x4, RZ ;  /* 0x0000000409027824 */ /* 0x000fe200078e00ff */
[----:B------:R-:W-:Y:S01]  /*06d0*/  ISETP.EQ.U32.AND P2, PT, R15, 0x1, PT ;  /* 0x000000010f00780c */ /* 0x000fe20003f42070 */
[----:B---3--:R-:W-:Y:S01]  /*06e0*/  @!UP1 ULEA UR8, UR7, UR6, 0x18 ;  /* 0x0000000607089291 */ /* 0x008fe2000f8ec03f */
[----:B-1----:R-:W-:Y:S01]  /*06f0*/  IMAD.MOV R20, RZ, RZ, -R11 ;  /* 0x000000ffff147224 */ /* 0x002fe200078e0a0b */
[----:B------:R-:W-:-:S04]  /*0700*/  @!UP2 UIADD3 UR6, -UR11, 0x100000, URZ ;  /* 0x001000000b06a890 */ /* 0x000fc8000fffe13f */
[----:B------:R-:W-:Y:S02]  /*0710*/  @!UP2 USHF.L.U32 UR7, UR6, 0xb, URZ ;  /* 0x0000000b0607a899 */ /* 0x000fe4000800063f */
[----:B------:R-:W-:Y:S01]  /*0720*/  @!UP2 USHF.L.U32 UR6, UR6, 0x1, URZ ;  /* 0x000000010606a899 */ /* 0x000fe2000800063f */
[----:B------:R-:W-:Y:S01]  /*0730*/  LOP3.LUT R155, R9, 0xc, R2, 0x78, !PT ;  /* 0x0000000c099b7812 */ /* 0x000fe200078e7802 */
[----:B------:R-:W-:Y:S01]  /*0740*/  VOTEU.ALL UP0, P0 ;  /* 0x00000000003f7886 */ /* 0x000fe20000000000 */
[----:B------:R-:W-:Y:S01]  /*0750*/  VOTEU.ALL UP1, P0 ;  /* 0x00000000003f7886 */ /* 0x000fe20000020000 */
[----:B--2---:R-:W-:Y:S01]  /*0760*/  IMAD R9, R25, R20, R6 ;  /* 0x0000001419097224 */ /* 0x004fe200078e0206 */
[----:B------:R-:W-:Y:S01]  /*0770*/  LOP3.LUT P0, RZ, R3, 0x7, RZ, 0xc0, !PT ;  /* 0x0000000703ff7812 */ /* 0x000fe2000780c0ff */
[----:B----4-:R-:W-:Y:S01]  /*0780*/  @!UP2 ULEA UR9, UR10, UR9, 0x18 ;  /* 0x000000090a09a291 */ /* 0x010fe2000f8ec03f */
[----:B------:R0:W1:Y:S01]  /*0790*/  SHFL.IDX PT, R14, R7, RZ, 0x1f ;  /* 0x00001fff070e7589 */ /* 0x00006200000e0000 */
[----:B------:R-:W-:Y:S01]  /*07a0*/  VOTEU.ALL UP2, P1 ;  /* 0x00000000003f7886 */ /* 0x000fe20000840000 */
[----:B------:R-:W-:-:S02]  /*07b0*/  @P3 LEA.HI R2, R155, R155, RZ, 0x1 ;  /* 0x0000009b9b023211 */ /* 0x000fc400078f08ff */
[----:B------:R-:W2:Y:S02]  /*07c0*/  FENCE.VIEW.ASYNC.S ;  /* 0x00000000000073c6 */ /* 0x000ea40000000000 */
[----:B--2---:R0:W2:Y:S01]  /*07d0*/  @!UP0 SYNCS.EXCH.64 URZ, [UR8+0x60], UR4 ;  /* 0x00006004083f85b2 */ /* 0x0040a20008000100 */
[C---:B------:R-:W-:Y:S02]  /*07e0*/  ISETP.NE.AND P1, PT, R5.reuse, 0x3, PT ;  /* 0x000000030500780c */ /* 0x040fe40003f25270 */
[----:B------:R-:W-:Y:S02]  /*07f0*/  @P3 SHF.R.S32.HI R2, RZ, 0x1, R2 ;  /* 0x00000001ff023819 */ /* 0x000fe40000011402 */
[----:B------:R-:W-:Y:S02]  /*0800*/  ISETP.EQ.OR P1, PT, R5, RZ, !P1 ;  /* 0x000000ff0500720c */ /* 0x000fe40004f22670 */
[----:B------:R-:W-:Y:S02]  /*0810*/  @P3 ISETP.NE.AND P5, PT, R2, R9, PT ;  /* 0x000000090200320c */ /* 0x000fe40003fa5270 */
[----:B------:R-:W-:-:S02]  /*0820*/  ISETP.LT.U32.AND P0, PT, R155, 0x2, !P0 ;  /* 0x000000029b00780c */ /* 0x000fc40004701070 */
[----:B------:R-:W-:Y:S02]  /*0830*/  ISETP.EQ.AND P1, PT, R10, RZ, P1 ;  /* 0x000000ff0a00720c */ /* 0x000fe40000f22270 */
[----:B------:R-:W-:Y:S02]  /*0840*/  SEL R9, RZ, 0x1, !P0 ;  /* 0x00000001ff097807 */ /* 0x000fe40004000000 */
[----:B------:R-:W-:Y:S01]  /*0850*/  @P3 SEL R154, RZ, 0x1, P5 ;  /* 0x00000001ff9a3807 */ /* 0x000fe20002800000 */
[----:B------:R0:W3:Y:S01]  /*0860*/  @!UP1 SYNCS.EXCH.64 URZ, [UR8+0x68], UR4 ;  /* 0x00006804083f95b2 */ /* 0x0000e20008000100 */
[----:B------:R-:W-:Y:S01]  /*0870*/  NOP ;  /* 0x0000000000007918 */ /* 0x000fe20000000000 */
[----:B------:R-:W-:Y:S02]  /*0880*/  SEL R16, RZ, 0x1, !P1 ;  /* 0x00000001ff107807 */ /* 0x000fe40004800000 */
[----:B------:R-:W-:Y:S02]  /*0890*/  LOP3.LUT R154, R154, R9, RZ, 0xc0, !PT ;  /* 0x000000099a9a7212 */ /* 0x000fe400078ec0ff */
[----:B------:R-:W-:Y:S01]  /*08a0*/  SEL R16, R16, 0x2, P6 ;  /* 0x0000000210107807 */ /* 0x000fe20003000000 */
[----:B------:R0:W4:Y:S01]  /*08b0*/  @!UP2 SYNCS.EXCH.64 URZ, [UR9+0x40], UR6 ;  /* 0x00004006093fa5b2 */ /* 0x0001220008000100 */
[----:B------:R0:W0:Y:S01]  /*08c0*/  @!UP3 SYNCS.EXCH.64 URZ, [UR9+0x48], UR6 ;  /* 0x00004806093fb5b2 */ /* 0x0000220008000100 */
[----:B------:R0:W0:Y:S01]  /*08d0*/  @!UP4 SYNCS.EXCH.64 URZ, [UR9+0x50], UR6 ;  /* 0x00005006093fc5b2 */ /* 0x0000220008000100 */
[----:B------:R0:W0:Y:S01]  /*08e0*/  @!UP5 SYNCS.EXCH.64 URZ, [UR9+0x58], UR6 ;  /* 0x00005806093fd5b2 */ /* 0x0000220008000100 */
[----:B------:R-:W-:Y:S01]  /*08f0*/  NOP ;  /* 0x0000000000007918 */ /* 0x000fe20000000000 */
[----:B-12---:R-:W-:Y:S05]  /*0900*/  @!P2 BRA `(.L_x_3) ;  /* 0x000000000008a947 */ /* 0x006fea0003800000 */
[----:B0--34-:R-:W-:Y:S01]  /*0910*/  UCGABAR_ARV ;  /* 0x00000000000079c7 */ /* 0x019fe20008000000 */
[----:B------:R-:W-:Y:S05]  /*0920*/  BRA `(.L_x_4) ;  /* 0x0000000000047947 */ /* 0x000fea0003800000 */
.L_x_3:
[----:B0--34-:R-:W-:Y:S01]  /*0930*/  NOP ;  /* 0x0000000000007918 */ /* 0x019fe20000000000 */
.L_x_4:
[----:B------:R-:W-:Y:S01]  /*0940*/  ULDC.64 UR4, c[0x0][0x598] ;  /* 0x0001660000047ab9 */ /* 0x000fe20000000a00 */
[----:B------:R-:W-:Y:S01]  /*0950*/  ULDC.64 UR36, c[0x0][0x208] ;  /* 0x0000820000247ab9 */ /* 0x000fe20000000a00 */
[----:B------:R-:W-:-:S04]  /*0960*/  ISETP.NE.U32.AND P0, PT, RZ, UR4, PT ;  /* 0x00000004ff007c0c */ /* 0x000fc8000bf05070 */
[----:B------:R-:W-:-:S13]  /*0970*/  ISETP.NE.AND.EX P0, PT, RZ, UR5, PT, P0 ;  /* 0x00000005ff007c0c */ /* 0x000fda000bf05300 */
[----:B------:R-:W-:Y:S05]  /*0980*/  @!P0 BRA `(.L_x_5) ;  /* 0x00000000001c8947 */ /* 0x000fea0003800000 */
[----:B------:R-:W0:Y:S02]  /*0990*/  LDC.64 R8, c[0x0][0x598] ;  /* 0x00016600ff087b82 */ /* 0x000e240000000a00 */
[----:B0-----:R-:W2:Y:S02]  /*09a0*/  LDG.E.64 R8, desc[UR36][R8.64] ;  /* 0x0000002408087981 */ /* 0x001ea4000c1e1b00 */
[----:B--2---:R-:W-:-:S04]  /*09b0*/  ISETP.NE.U32.AND P0, PT, R8, RZ, PT ;  /* 0x000000ff0800720c */ /* 0x004fc80003f05070 */
[----:B------:R-:W-:-:S13]  /*09c0*/  ISETP.NE.AND.EX P0, PT, R9, RZ, PT, P0 ;  /* 0x000000ff0900720c */ /* 0x000fda0003f05300 */
[----:B------:R-:W-:Y:S05]  /*09d0*/  @!P0 BRA `(.L_x_5) ;  /* 0x0000000000088947 */ /* 0x000fea0003800000 */
[----:B------:R0:W5:Y:S01]  /*09e0*/  LD.E R153, desc[UR36][R8.64] ;  /* 0x0000002408997980 */ /* 0x000162000c101900 */
[----:B------:R-:W-:Y:S05]  /*09f0*/  BRA `(.L_x_6) ;  /* 0x0000000000247947 */ /* 0x000fea0003800000 */
.L_x_5:
[----:B------:R-:W-:Y:S02]  /*0a00*/  ULDC.64 UR4, c[0x0][0x588] ;  /* 0x0001620000047ab9 */ /* 0x000fe40000000a00 */
[----:B------:R-:W-:-:S04]  /*0a10*/  ISETP.NE.U32.AND P0, PT, RZ, UR4, PT ;  /* 0x00000004ff007c0c */ /* 0x000fc8000bf05070 */
[----:B------:R-:W-:-:S13]  /*0a20*/  ISETP.NE.AND.EX P0, PT, RZ, UR5, PT, P0 ;  /* 0x00000005ff007c0c */ /* 0x000fda000bf05300 */
[----:B------:R-:W-:Y:S05]  /*0a30*/  @!P0 BRA `(.L_x_7) ;  /* 0x00000000000c8947 */ /* 0x000fea0003800000 */
[----:B------:R-:W0:Y:S02]  /*0a40*/  LDC.64 R8, c[0x0][0x588] ;  /* 0x00016200ff087b82 */ /* 0x000e240000000a00 */
[----:B0-----:R1:W5:Y:S01]  /*0a50*/  LDG.E R153, desc[UR36][R8.64] ;  /* 0x0000002408997981 */ /* 0x001362000c1e1900 */
[----:B------:R-:W-:Y:S05]  /*0a60*/  BRA `(.L_x_6) ;  /* 0x0000000000087947 */ /* 0x000fea0003800000 */
.L_x_7:
[----:B------:R-:W-:Y:S02]  /*0a70*/  ULDC UR4, c[0x0][0x580] ;  /* 0x0001600000047ab9 */ /* 0x000fe40000000800 */
[----:B------:R-:W-:-:S07]  /*0a80*/  IMAD.U32 R153, RZ, RZ, UR4 ;  /* 0x00000004ff997e24 */ /* 0x000fce000f8e00ff */
.L_x_6:
[----:B------:R-:W-:Y:S02]  /*0a90*/  ULDC.64 UR4, c[0x0][0x5a0] ;  /* 0x0001680000047ab9 */ /* 0x000fe40000000a00 */
[----:B------:R-:W-:-:S04]  /*0aa0*/  ISETP.NE.U32.AND P0, PT, RZ, UR4, PT ;  /* 0x00000004ff007c0c */ /* 0x000fc8000bf05070 */
[----:B------:R-:W-:-:S13]  /*0ab0*/  ISETP.NE.AND.EX P0, PT, RZ, UR5, PT, P0 ;  /* 0x00000005ff007c0c */ /* 0x000fda000bf05300 */
[----:B------:R-:W-:Y:S05]  /*0ac0*/  @!P0 BRA `(.L_x_8) ;  /* 0x00000000001c8947 */ /* 0x000fea0003800000 */
[----:B01----:R-:W0:Y:S02]  /*0ad0*/  LDC.64 R8, c[0x0][0x5a0] ;  /* 0x00016800ff087b82 */ /* 0x003e240000000a00 */
[----:B0-----:R-:W2:Y:S02]  /*0ae0*/  LDG.E.64 R8, desc[UR36][R8.64] ;  /* 0x0000002408087981 */ /* 0x001ea4000c1e1b00 */
[----:B--2---:R-:W-:-:S04]  /*0af0*/  ISETP.NE.U32.AND P0, PT, R8, RZ, PT ;  /* 0x000000ff0800720c */ /* 0x004fc80003f05070 */
[----:B------:R-:W-:-:S13]  /*0b00*/  ISETP.NE.AND.EX P0, PT, R9, RZ, PT, P0 ;  /* 0x000000ff0900720c */ /* 0x000fda0003f05300 */
[----:B------:R-:W-:Y:S05]  /*0b10*/  @!P0 BRA `(.L_x_8) ;  /* 0x0000000000088947 */ /* 0x000fea0003800000 */
[----:B------:R0:W5:Y:S01]  /*0b20*/  LD.E R152, desc[UR36][R8.64] ;  /* 0x0000002408987980 */ /* 0x000162000c101900 */
[----:B------:R-:W-:Y:S05]  /*0b30*/  BRA `(.L_x_9) ;  /* 0x0000000000247947 */ /* 0x000fea0003800000 */
.L_x_8:
[----:B------:R-:W-:Y:S02]  /*0b40*/  ULDC.64 UR4, c[0x0][0x590] ;  /* 0x0001640000047ab9 */ /* 0x000fe40000000a00 */
[----:B------:R-:W-:-:S04]  /*0b50*/  ISETP.NE.U32.AND P0, PT, RZ, UR4, PT ;  /* 0x00000004ff007c0c */ /* 0x000fc8000bf05070 */
[----:B------:R-:W-:-:S13]  /*0b60*/  ISETP.NE.AND.EX P0, PT, RZ, UR5, PT, P0 ;  /* 0x00000005ff007c0c */ /* 0x000fda000bf05300 */
[----:B------:R-:W-:Y:S05]  /*0b70*/  @!P0 BRA `(.L_x_10) ;  /* 0x00000000000c8947 */ /* 0x000fea0003800000 */
[----:B01----:R-:W0:Y:S02]  /*0b80*/  LDC.64 R8, c[0x0][0x590] ;  /* 0x00016400ff087b82 */ /* 0x003e240000000a00 */
[----:B0-----:R1:W5:Y:S01]  /*0b90*/  LDG.E R152, desc[UR36][R8.64] ;  /* 0x0000002408987981 */ /* 0x001362000c1e1900 */
[----:B------:R-:W-:Y:S05]  /*0ba0*/  BRA `(.L_x_9) ;  /* 0x0000000000087947 */ /* 0x000fea0003800000 */
.L_x_10:
[----:B------:R-:W-:Y:S02]  /*0bb0*/  ULDC UR4, c[0x0][0x584] ;  /* 0x0001610000047ab9 */ /* 0x000fe40000000800 */
[----:B------:R-:W-:-:S07]  /*0bc0*/  IMAD.U32 R152, RZ, RZ, UR4 ;  /* 0x00000004ff987e24 */ /* 0x000fce000f8e00ff */
.L_x_9:
[----:B------:R-:W2:Y:S01]  /*0bd0*/  LDC R2, c[0x0][0x65c] ;  /* 0x00019700ff027b82 */ /* 0x000ea20000000800 */
[----:B------:R-:W-:Y:S01]  /*0be0*/  ULDC UR6, c[0x0][0x28c] ;  /* 0x0000a30000067ab9 */ /* 0x000fe20000000800 */
[----:B------:R-:W-:Y:S01]  /*0bf0*/  ISETP.NE.AND P0, PT, R10, 0x2, PT ;  /* 0x000000020a00780c */ /* 0x000fe20003f05270 */
[----:B------:R-:W-:Y:S01]  /*0c00*/  UIADD3 UR6, UR6, 0x3f, URZ ;  /* 0x0000003f06067890 */ /* 0x000fe2000fffe03f */
[----:B01----:R-:W-:Y:S01]  /*0c10*/  IMAD.U32 R8, RZ, RZ, UR12 ;  /* 0x0000000cff087e24 */ /* 0x003fe2000f8e00ff */
[----:B------:R-:W-:Y:S01]  /*0c20*/  UMOV UR39, URZ ;  /* 0x0000003f00277c82 */ /* 0x000fe20008000000 */
[----:B------:R-:W-:Y:S01]  /*0c30*/  IMAD.MOV.U32 R9, RZ, RZ, RZ ;  /* 0x000000ffff097224 */ /* 0x000fe200078e00ff */
[----:B------:R-:W-:Y:S01]  /*0c40*/  USHF.R.S32.HI UR7, URZ, 0x1f, UR6 ;  /* 0x0000001f3f077899 */ /* 0x000fe20008011406 */
[----:B------:R-:W-:Y:S01]  /*0c50*/  UMOV UR38, URZ ;  /* 0x0000003f00267c82 */ /* 0x000fe20008000000 */
[----:B------:R-:W-:Y:S02]  /*0c60*/  ULDC.64 UR8, c[0x0][0x650] ;  /* 0x0001940000087ab9 */ /* 0x000fe40000000a00 */
[----:B------:R-:W-:-:S04]  /*0c70*/  ULEA.HI UR7, UR7, UR6, URZ, 0x6 ;  /* 0x0000000607077291 */ /* 0x000fc8000f8f303f */
[----:B------:R-:W-:Y:S01]  /*0c80*/  USHF.R.S32.HI UR40, URZ, 0x6, UR7 ;  /* 0x000000063f287899 */ /* 0x000fe20008011407 */
[----:B--2---:R-:W-:-:S13]  /*0c90*/  ISETP.NE.AND P1, PT, R2, 0x1, PT ;  /* 0x000000010200780c */ /* 0x004fda0003f25270 */
[----:B------:R-:W0:Y:S01]  /*0ca0*/  @P1 LDC R19, c[0x0][0x10] ;  /* 0x00000400ff131b82 */ /* 0x000e220000000800 */
[----:B------:R-:W-:Y:S02]  /*0cb0*/  @P1 IMAD.MOV.U32 R7, RZ, RZ, RZ ;  /* 0x000000ffff071224 */ /* 0x000fe400078e00ff */
[----:B------:R-:W-:-:S05]  /*0cc0*/  @P1 IMAD.MOV.U32 R17, RZ, RZ, RZ ;  /* 0x000000ffff111224 */ /* 0x000fca00078e00ff */
[----:B------:R-:W1:Y:S01]  /*0cd0*/  @!P1 LDC R11, c[0x0][0xc] ;  /* 0x00000300ff0b9b82 */ /* 0x000e620000000800 */
[----:B------:R-:W-:Y:S01]  /*0ce0*/  ULDC UR4, c[0x0][0xc] ;  /* 0x0000030000047ab9 */ /* 0x000fe20000000800 */
[----:B------:R-:W-:Y:S02]  /*0cf0*/  ULDC UR5, c[0x0][0x10] ;  /* 0x0000040000057ab9 */ /* 0x000fe40000000800 */
[----:B------:R-:W-:-:S04]  /*0d00*/  UIMAD.WIDE.U32 UR4, UR4, UR5, URZ ;  /* 0x00000005040472a5 */ /* 0x000fc8000f8e003f */
[----:B------:R-:W2:Y:S01]  /*0d10*/  LDC R2, c[0x0][0x14] ;  /* 0x00000500ff027b82 */ /* 0x000ea20000000800 */
[----:B0-----:R-:W-:-:S04]  /*0d20*/  @P1 IMAD.WIDE.U32 R18, R19, UR12, R6 ;  /* 0x0000000c13121c25 */ /* 0x001fc8000f8e0006 */
[----:B------:R-:W-:Y:S02]  /*0d30*/  @P1 IMAD.IADD R17, R19, 0x1, R17 ;  /* 0x0000000113111824 */ /* 0x000fe400078e0211 */
[----:B-1----:R-:W-:-:S04]  /*0d40*/  @!P1 IMAD.WIDE.U32 R8, R6, R11, R8 ;  /* 0x0000000b06089225 */ /* 0x002fc800078e0008 */
[----:B------:R-:W-:Y:S02]  /*0d50*/  @!P1 IMAD.MOV.U32 R18, RZ, RZ, R8 ;  /* 0x000000ffff129224 */ /* 0x000fe400078e0008 */
[----:B------:R-:W-:Y:S02]  /*0d60*/  @!P1 IMAD.MOV.U32 R17, RZ, RZ, R9 ;  /* 0x000000ffff119224 */ /* 0x000fe400078e0009 */
[----:B--2---:R-:W-:-:S04]  /*0d70*/  IMAD.WIDE.U32 R12, R2, UR4, RZ ;  /* 0x00000004020c7c25 */ /* 0x004fc8000f8e00ff */
[----:B------:R-:W-:Y:S01]  /*0d80*/  IMAD R23, R2, UR5, RZ ;  /* 0x0000000502177c24 */ /* 0x000fe2000f8e02ff */
[----:B------:R0:W-:Y:S03]  /*0d90*/  STL.64 [R1], R12 ;  /* 0x0000000c01007387 */ /* 0x0001e60000100a00 */
[----:B------:R-:W-:Y:S01]  /*0da0*/  IMAD.IADD R23, R13, 0x1, R23 ;  /* 0x000000010d177824 */ /* 0x000fe200078e0217 */
[----:B------:R-:W-:Y:S06]  /*0db0*/  @P0 BRA `(.L_x_11) ;  /* 0x0000000000200947 */ /* 0x000fec0003800000 */
[----:B------:R-:W-:Y:S01]  /*0dc0*/  UISETP.GE.U32.AND UP0, UPT, UR40, 0x3, UPT ;  /* 0x000000032800788c */ /* 0x000fe2000bf06070 */
[----:B------:R-:W-:Y:S01]  /*0dd0*/  IADD3 R18, P0, R18, R12, RZ ;  /* 0x0000000c12127210 */ /* 0x000fe20007f1e0ff */
[----:B------:R-:W-:Y:S01]  /*0de0*/  UIMAD.WIDE.U32 UR4, UR40, -0x55555555, URZ ;  /* 0xaaaaaaab280478a5 */ /* 0x000fe2000f8e003f */
[----:B------:R-:W-:-:S03]  /*0df0*/  UMOV UR38, URZ ;  /* 0x0000003f00267c82 */ /* 0x000fc60008000000 */
[----:B------:R-:W-:Y:S01]  /*0e00*/  USHF.R.U32.HI UR4, URZ, 0x1, UR5 ;  /* 0x000000013f047899 */ /* 0x000fe20008011605 */
[----:B------:R-:W-:-:S03]  /*0e10*/  IMAD.X R17, R23, 0x1, R17, P0 ;  /* 0x0000000117117824 */ /* 0x000fc600000e0611 */
[----:B------:R-:W-:Y:S02]  /*0e20*/  UIMAD UR39, UR4, -0x3, UR40 ;  /* 0xfffffffd042778a4 */ /* 0x000fe4000f8e0228 */
[----:B------:R-:W-:-:S12]  /*0e30*/  @UP0 ULOP3.LUT UR38, UR4, 0x1, URZ, 0xc0, !UPT ;  /* 0x0000000104260892 */ /* 0x000fd8000f8ec03f */
.L_x_11:
[----:B------:R-:W-:Y:S01]  /*0e40*/  ISETP.GE.U32.AND P0, PT, R18, UR8, PT ;  /* 0x0000000812007c0c */ /* 0x000fe2000bf06070 */
[----:B------:R-:W-:Y:S01]  /*0e50*/  IMAD.MOV.U32 R19, RZ, RZ, -0x1 ;  /* 0xffffffffff137424 */ /* 0x000fe200078e00ff */
[----:B------:R-:W-:Y:S01]  /*0e60*/  PRMT R8, RZ, 0x7610, R8 ;  /* 0x00007610ff087816 */ /* 0x000fe20000000008 */
[----:B------:R-:W-:Y:S01]  /*0e70*/  IMAD.MOV.U32 R22, RZ, RZ, -0x1 ;  /* 0xffffffffff167424 */ /* 0x000fe200078e00ff */
[----:B------:R-:W-:Y:S01]  /*0e80*/  ISETP.GE.U32.AND.EX P0, PT, R17, UR9, PT, P0 ;  /* 0x0000000911007c0c */ /* 0x000fe2000bf06100 */
[----:B------:R-:W-:-:S12]  /*0e90*/  IMAD.MOV.U32 R2, RZ, RZ, -0x1 ;  /* 0xffffffffff027424 */ /* 0x000fd800078e00ff */
[----:B------:R-:W-:Y:S05]  /*0ea0*/  @P0 BRA `(.L_x_12) ;  /* 0x00000004002c0947 */ /* 0x000fea0003800000 */
[----:B------:R-:W1:Y:S01]  /*0eb0*/  LDC.64 R26, c[0x0][0x628] ;  /* 0x00018a00ff1a7b82 */ /* 0x000e620000000a00 */
[----:B------:R-:W-:Y:S02]  /*0ec0*/  IMAD.MOV.U32 R8, RZ, RZ, R18 ;  /* 0x000000ffff087224 */ /* 0x000fe400078e0012 */
[----:B------:R-:W-:-:S05]  /*0ed0*/  IMAD.MOV.U32 R9, RZ, RZ, R17 ;  /* 0x000000ffff097224 */ /* 0x000fca00078e0011 */
[----:B------:R-:W2:Y:S08]  /*0ee0*/  LDC R2, c[0x0][0x630] ;  /* 0x00018c00ff027b82 */ /* 0x000eb00000000800 */
[----:B------:R-:W3:Y:S01]  /*0ef0*/  LDC.64 R28, c[0x0][0x620] ;  /* 0x00018800ff1c7b82 */ /* 0x000ee20000000a00 */
[----:B-1----:R-:W-:-:S04]  /*0f00*/  ISETP.NE.U32.AND P0, PT, R26, RZ, PT ;  /* 0x000000ff1a00720c */ /* 0x002fc80003f05070 */
[----:B------:R-:W-:-:S13]  /*0f10*/  ISETP.NE.AND.EX P0, PT, R27, RZ, PT, P0 ;  /* 0x000000ff1b00720c */ /* 0x000fda0003f05300 */
[----:B--23--:R-:W-:Y:S05]  /*0f20*/  @!P0 BRA `(.L_x_13) ;  /* 0x0000000000288947 */ /* 0x00cfea0003800000 */
[----:B0-----:R-:W0:Y:S02]  /*0f30*/  LDC R13, c[0x0][0x634] ;  /* 0x00018d00ff0d7b82 */ /* 0x001e240000000800 */
[----:B0-----:R-:W-:-:S05]  /*0f40*/  IADD3 R13, P0, R18, R13, RZ ;  /* 0x0000000d120d7210 */ /* 0x001fca0007f1e0ff */
[----:B------:R-:W-:-:S04]  /*0f50*/  IMAD.X R15, RZ, RZ, R17, P0 ;  /* 0x000000ffff0f7224 */ /* 0x000fc800000e0611 */
[----:B------:R-:W-:-:S04]  /*0f60*/  IMAD.WIDE.U32 R8, R15, R26, RZ ;  /* 0x0000001a0f087225 */ /* 0x000fc800078e00ff */
[----:B------:R-:W-:-:S04]  /*0f70*/  IMAD.WIDE.U32 R10, P0, R13, R27, R8 ;  /* 0x0000001b0d0a7225 */ /* 0x000fc80007800008 */
[----:B------:R-:W-:-:S04]  /*0f80*/  IMAD.WIDE.U32 R8, R13, R26, RZ ;  /* 0x0000001a0d087225 */ /* 0x000fc800078e00ff */
[----:B------:R-:W-:Y:S01]  /*0f90*/  IMAD.X R13, RZ, RZ, RZ, P0 ;  /* 0x000000ffff0d7224 */ /* 0x000fe200000e06ff */
[----:B------:R-:W-:Y:S01]  /*0fa0*/  IADD3 RZ, P0, R9, R10, RZ ;  /* 0x0000000a09ff7210 */ /* 0x000fe20007f1e0ff */
[----:B------:R-:W-:-:S04]  /*0fb0*/  IMAD.MOV.U32 R12, RZ, RZ, R11 ;  /* 0x000000ffff0c7224 */ /* 0x000fc800078e000b */
[----:B------:R-:W-:-:S08]  /*0fc0*/  IMAD.WIDE.U32.X R8, R15, R27, R12, P0 ;  /* 0x0000001b0f087225 */ /* 0x000fd000000e040c */
.L_x_13:
[----:B------:R-:W1:Y:S01]  /*0fd0*/  LDC.64 R32, c[0x0][0x640] ;  /* 0x00019000ff207b82 */ /* 0x000e620000000a00 */
[-C--:B------:R-:W-:Y:S01]  /*0fe0*/  SHF.R.U64 R30, R8, R2.reuse, R9 ;  /* 0x00000002081e7219 */ /* 0x080fe20000001209 */
[----:B------:R-:W-:Y:S01]  /*0ff0*/  IMAD.MOV.U32 R19, RZ, RZ, R17 ;  /* 0x000000ffff137224 */ /* 0x000fe200078e0011 */
[----:B------:R-:W-:Y:S01]  /*1000*/  SHF.R.U32.HI R2, RZ, R2, R9 ;  /* 0x00000002ff027219 */ /* 0x000fe20000011609 */
[----:B------:R-:W-:Y:S01]  /*1010*/  IMAD.MOV.U32 R26, RZ, RZ, 0x1 ;  /* 0x00000001ff1a7424 */ /* 0x000fe200078e00ff */
[----:B------:R-:W-:-:S03]  /*1020*/  IADD3 R11, P0, RZ, -R30, RZ ;  /* 0x8000001eff0b7210 */ /* 0x000fc60007f1e0ff */
[----:B------:R-:W2:Y:S02]  /*1030*/  LDC R10, c[0x0][0x618] ;  /* 0x00018600ff0a7b82 */ /* 0x000ea40000000800 */
[----:B------:R-:W-:-:S04]  /*1040*/  IMAD.X R9, RZ, RZ, ~R2, P0 ;  /* 0x000000ffff097224 */ /* 0x000fc800000e0e02 */
[-C--:B------:R-:W-:Y:S02]  /*1050*/  IMAD R2, R9, R28.reuse, RZ ;  /* 0x0000001c09027224 */ /* 0x080fe400078e02ff */
[----:B0-----:R-:W0:Y:S01]  /*1060*/  LDC R13, c[0x0][0x608] ;  /* 0x00018200ff0d7b82 */ /* 0x001e220000000800 */
[----:B------:R-:W-:-:S04]  /*1070*/  IMAD.WIDE.U32 R8, R11, R28, R18 ;  /* 0x0000001c0b087225 */ /* 0x000fc800078e0012 */
[----:B------:R-:W-:Y:S02]  /*1080*/  IMAD R11, R11, R29, R2 ;  /* 0x0000001d0b0b7224 */ /* 0x000fe400078e0202 */
[----:B------:R-:W-:Y:S01]  /*1090*/  IMAD.MOV.U32 R2, RZ, RZ, -0x1 ;  /* 0xffffffffff027424 */ /* 0x000fe200078e00ff */
[----:B------:R-:W3:Y:S01]  /*10a0*/  LDC R31, c[0x0][0x658] ;  /* 0x00019600ff1f7b82 */ /* 0x000ee20000000800 */
[----:B------:R-:W-:Y:S01]  /*10b0*/  IMAD.IADD R9, R9, 0x1, R11 ;  /* 0x0000000109097824 */ /* 0x000fe200078e020b */
[----:B-1----:R-:W-:-:S04]  /*10c0*/  ISETP.NE.U32.AND P0, PT, R32, RZ, PT ;  /* 0x000000ff2000720c */ /* 0x002fc80003f05070 */
[----:B------:R-:W-:Y:S02]  /*10d0*/  ISETP.NE.AND.EX P0, PT, R33, RZ, PT, P0 ;  /* 0x000000ff2100720c */ /* 0x000fe40003f05300 */
[----:B------:R-:W1:Y:S01]  /*10e0*/  LDC R29, c[0x0][0x600] ;  /* 0x00018000ff1d7b82 */ /* 0x000e620000000800 */
[-CC-:B--2---:R-:W-:Y:S02]  /*10f0*/  SHF.R.U64 R27, R8, R10.reuse, R9.reuse ;  /* 0x0000000a081b7219 */ /* 0x184fe40000001209 */
[----:B------:R-:W-:-:S05]  /*1100*/  SHF.R.U32.HI R8, RZ, R10, R9 ;  /* 0x0000000aff087219 */ /* 0x000fca0000011609 */
[----:B------:R-:W2:Y:S01]  /*1110*/  LDC R22, c[0x0][0x648] ;  /* 0x00019200ff167b82 */ /* 0x000ea20000000800 */
[-CC-:B0-----:R-:W-:Y:S02]  /*1120*/  SHF.R.U64 R34, R27, R13.reuse, R8.reuse ;  /* 0x0000000d1b227219 */ /* 0x181fe40000001208 */
[----:B------:R-:W-:-:S05]  /*1130*/  SHF.R.U32.HI R8, RZ, R13, R8 ;  /* 0x0000000dff087219 */ /* 0x000fca0000011608 */
[----:B------:R-:W0:Y:S01]  /*1140*/  LDC R24, c[0x0][0x638] ;  /* 0x00018e00ff187b82 */ /* 0x000e220000000800 */
[-CC-:B---3--:R-:W-:Y:S02]  /*1150*/  SHF.R.U64 R36, R34, R31.reuse, R8.reuse ;  /* 0x0000001f22247219 */ /* 0x188fe40000001208 */
[-C--:B------:R-:W-:Y:S02]  /*1160*/  SHF.L.U32 R2, R2, R31.reuse, RZ ;  /* 0x0000001f02027219 */ /* 0x080fe400000006ff */
[----:B------:R-:W-:Y:S01]  /*1170*/  SHF.R.U32.HI R9, RZ, R31, R8 ;  /* 0x0000001fff097219 */ /* 0x000fe20000011608 */
[----:B------:R-:W-:Y:S01]  /*1180*/  IMAD.MOV.U32 R8, RZ, RZ, R36 ;  /* 0x000000ffff087224 */ /* 0x000fe200078e0024 */
[----:B------:R-:W-:Y:S01]  /*1190*/  LOP3.LUT R15, RZ, R2, RZ, 0x33, !PT ;  /* 0x00000002ff0f7212 */ /* 0x000fe200078e33ff */
[----:B------:R-:W3:Y:S01]  /*11a0*/  LDC R28, c[0x0][0x610] ;  /* 0x00018400ff1c7b82 */ /* 0x000ee20000000800 */
[----:B------:R-:W-:Y:S05]  /*11b0*/  @!P0 BRA `(.L_x_14) ;  /* 0x0000000000288947 */ /* 0x000fea0003800000 */
[----:B------:R-:W4:Y:S02]  /*11c0*/  LDC R13, c[0x0][0x64c] ;  /* 0x00019300ff0d7b82 */ /* 0x000f240000000800 */
[----:B----4-:R-:W-:-:S05]  /*11d0*/  IADD3 R13, P0, R36, R13, RZ ;  /* 0x0000000d240d7210 */ /* 0x010fca0007f1e0ff */
        /* <DEDUP_REMOVED lines=8> */
.L_x_14:
[----:B--2---:R-:W-:Y:S01]  /*1260*/  SHF.R.U64 R7, R8, R22, R9 ;  /* 0x0000001608077219 */ /* 0x004fe20000001209 */
[----:B-1----:R-:W-:Y:S01]  /*1270*/  VIADD R8, R29, 0xffffffff ;  /* 0xffffffff1d087836 */ /* 0x002fe20000000000 */
[----:B------:R-:W-:Y:S01]  /*1280*/  SHF.L.U32 R2, R26, R31, RZ ;  /* 0x0000001f1a027219 */ /* 0x000fe200000006ff */
[----:B------:R-:W-:Y:S01]  /*1290*/  @P1 IMAD R21, R25, R20, R6 ;  /* 0x0000001419151224 */ /* 0x000fe200078e0206 */
[----:B------:R-:W-:Y:S01]  /*12a0*/  LOP3.LUT R15, R34, R15, RZ, 0xc0, !PT ;  /* 0x0000000f220f7212 */ /* 0x000fe200078ec0ff */
[----:B------:R-:W-:Y:S01]  /*12b0*/  IMAD.MOV R9, RZ, RZ, -R7 ;  /* 0x000000ffff097224 */ /* 0x000fe200078e0a07 */
[----:B------:R-:W-:-:S03]  /*12c0*/  LOP3.LUT R8, R27, R8, RZ, 0xc0, !PT ;  /* 0x000000081b087212 */ /* 0x000fc600078ec0ff */
[----:B------:R-:W-:Y:S02]  /*12d0*/  IMAD R6, R2, R7, R15 ;  /* 0x0000000702067224 */ /* 0x000fe400078e020f */
[----:B0-----:R-:W-:Y:S02]  /*12e0*/  IMAD R2, R9, R24, R36 ;  /* 0x0000001809027224 */ /* 0x001fe400078e0224 */
[----:B---3--:R-:W-:Y:S02]  /*12f0*/  IMAD R19, R6, R28, R21 ;  /* 0x0000001c06137224 */ /* 0x008fe400078e0215 */
[----:B------:R-:W-:Y:S02]  /*1300*/  IMAD R2, R2, R29, R8 ;  /* 0x0000001d02027224 */ /* 0x000fe400078e0208 */
[----:B------:R-:W-:-:S03]  /*1310*/  IMAD.MOV.U32 R6, RZ, RZ, 0x1 ;  /* 0x00000001ff067424 */ /* 0x000fc600078e00ff */
[----:B------:R-:W-:Y:S02]  /*1320*/  SEL R22, R2, R19, !P1 ;  /* 0x0000001302167207 */ /* 0x000fe40004800000 */
[----:B------:R-:W-:Y:S01]  /*1330*/  SEL R19, R19, R2, !P1 ;  /* 0x0000000213137207 */ /* 0x000fe20004800000 */
[----:B------:R-:W-:Y:S01]  /*1340*/  IMAD.MOV.U32 R2, RZ, RZ, R30 ;  /* 0x000000ffff027224 */ /* 0x000fe200078e001e */
[----:B------:R-:W-:-:S07]  /*1350*/  PRMT R8, R6, 0x7610, R8 ;  /* 0x0000761006087816 */ /* 0x000fce0000000008 */
.L_x_12:
[----:B------:R-:W-:Y:S05]  /*1360*/  @!P2 BRA `(.L_x_15) ;  /* 0x00000000000ca947 */ /* 0x000fea0003800000 */
[----:B------:R-:W-:Y:S01]  /*1370*/  UCGABAR_WAIT ;  /* 0x0000000000007dc7 */ /* 0x000fe20008000000 */
[----:B------:R-:W-:Y:S01]  /*1380*/  CCTL.IVALL ;  /* 0x00000000ff00798f */ /* 0x000fe20002000000 */
[----:B------:R-:W-:Y:S05]  /*1390*/  BRA `(.L_x_16) ;  /* 0x0000000000047947 */ /* 0x000fea0003800000 */
.L_x_15:
[----:B------:R-:W-:Y:S06]  /*13a0*/  BAR.SYNC.DEFER_BLOCKING 0x0 ;  /* 0x0000000000007b1d */ /* 0x000fec0000010000 */
.L_x_16:
[----:B------:R-:W-:Y:S05]  /*13b0*/  @!P4 BRA `(.L_x_17) ;  /* 0x0000007400a0c947 */ /* 0x000fea0003800000 */
[----:B------:R-:W-:-:S13]  /*13c0*/  ISETP.GT.U32.AND P0, PT, R35, 0x1, PT ;  /* 0x000000012300780c */ /* 0x000fda0003f04070 */
[----:B------:R-:W-:Y:S05]  /*13d0*/  @P0 EXIT ;  /* 0x000000000000094d */ /* 0x000fea0003800000 */
.L_x_18:
[----:B------:R-:W-:-:S08]  /*13e0*/  NOP ;  /* 0x0000000000007918 */ /* 0x000fd00000000000 */
[----:B------:R-:W1:Y:S02]  /*13f0*/  USETMAXREG.TRY_ALLOC.CTAPOOL UP0, 0xe8 ;  /* 0x000000e8000079c8 */ /* 0x000e640008000600 */
[----:B-1----:R-:W-:-:S13]  /*1400*/  PLOP3.LUT P0, PT, PT, PT, UP0, 0x80, 0x0 ;  /* 0x000000000000781c */ /* 0x002fda0003f0f008 */
[----:B------:R-:W-:Y:S05]  /*1410*/  @!P0 BRA `(.L_x_18) ;  /* 0xfffffffc00f08947 */ /* 0x000fea000383ffff */
[----:B------:R-:W-:-:S13]  /*1420*/  LOP3.LUT P0, RZ, R8, 0xff, RZ, 0xc0, !PT ;  /* 0x000000ff08ff7812 */ /* 0x000fda000780c0ff */
[----:B------:R-:W-:Y:S05]  /*1430*/  @!P0 EXIT ;  /* 0x000000000000894d */ /* 0x000fea0003800000 */
[----:B------:R-:W1:Y:S01]  /*1440*/  S2UR UR4, SR_CgaCtaId ;  /* 0x00000000000479c3 */ /* 0x000e620000008800 */
[----:B------:R-:W-:Y:S01]  /*1450*/  VIADD R14, R14, 0xffffffff ;  /* 0xffffffff0e0e7836 */ /* 0x000fe20000000000 */
[CC--:B------:R-:W-:Y:S01]  /*1460*/  LEA.HI R4, R0.reuse, R3.reuse, RZ, 0x2 ;  /* 0x0000000300047211 */ /* 0x0c0fe200078f10ff */
[----:B------:R-:W-:Y:S01]  /*1470*/  UMOV UR41, 0x400 ;  /* 0x0000040000297882 */ /* 0x000fe20000000000 */
[----:B------:R-:W-:Y:S01]  /*1480*/  LEA.HI R0, R0, R3, RZ, 0x5 ;  /* 0x0000000300007211 */ /* 0x000fe200078f28ff */
[----:B------:R-:W-:Y:S01]  /*1490*/  UISETP.LT.AND UP0, UPT, UR40, 0x1, UPT ;  /* 0x000000012800788c */ /* 0x000fe2000bf01270 */
[----:B------:R-:W-:Y:S01]  /*14a0*/  R2UR UR42, R14 ;  /* 0x000000000e2a72ca */ /* 0x000fe200000e0000 */
[----:B------:R-:W-:Y:S01]  /*14b0*/  ULDC UR5, c[0x0][0x284] ;  /* 0x0000a10000057ab9 */ /* 0x000fe20000000800 */
[--C-:B------:R-:W-:Y:S01]  /*14c0*/  SHF.R.S32.HI R156, RZ, 0x2, R4.reuse ;  /* 0x00000002ff9c7819 */ /* 0x100fe20000011404 */
[----:B------:R-:W-:Y:S01]  /*14d0*/  USEL UR43, UR40, 0x1, UP0 ;  /* 0x00000001282b7887 */ /* 0x000fe20008000000 */
[----:B------:R-:W-:Y:S01]  /*14e0*/  SHF.R.S32.HI R5, RZ, 0x1f, R4 ;  /* 0x0000001fff057819 */ /* 0x000fe20000011404 */
[----:B------:R-:W-:Y:S01]  /*14f0*/  USHF.L.U32 UR44, UR40, 0x1, URZ ;  /* 0x00000001282c7899 */ /* 0x000fe2000800063f */
[----:B------:R-:W-:Y:S01]  /*1500*/  LOP3.LUT R158, R4, 0xfffffffc, RZ, 0xc0, !PT ;  /* 0xfffffffc049e7812 */ /* 0x000fe200078ec0ff */
[----:B------:R-:W-:Y:S01]  /*1510*/  UIADD3 UR43, -UR43, UR40, URZ ;  /* 0x000000282b2b7290 */ /* 0x000fe2000fffe13f */
[----:B------:R-:W-:-:S02]  /*1520*/  LEA.HI R5, R5, R156, RZ, 0x3 ;  /* 0x0000009c05057211 */ /* 0x000fc400078f18ff */
[----:B------:R-:W-:Y:S01]  /*1530*/  ISETP.NE.AND P0, PT, R14, RZ, PT ;  /* 0x000000ff0e00720c */ /* 0x000fe20003f05270 */
[----:B------:R-:W-:Y:S01]  /*1540*/  IMAD.IADD R158, R3, 0x1, -R158 ;  /* 0x00000001039e7824 */ /* 0x000fe200078e0a9e */
[----:B------:R-:W-:Y:S01]  /*1550*/  LOP3.LUT R5, R5, 0xfffffff8, RZ, 0xc0, !PT ;  /* 0xfffffff805057812 */ /* 0x000fe200078ec0ff */
[----:B------:R-:W-:Y:S01]  /*1560*/  USHF.L.U32 UR42, UR42, 0x3, URZ ;  /* 0x000000032a2a7899 */ /* 0x000fe2000800063f */
[----:B------:R-:W-:-:S03]  /*1570*/  SEL R165, RZ, 0x1, P0 ;  /* 0x00000001ffa57807 */ /* 0x000fc60000000000 */
[----:B------:R-:W-:Y:S01]  /*1580*/  IMAD.IADD R156, R156, 0x1, -R5 ;  /* 0x000000019c9c7824 */ /* 0x000fe200078e0a05 */
[----:B-1----:R-:W-:Y:S01]  /*1590*/  ULEA UR41, UR4, UR41, 0x18 ;  /* 0x0000002904297291 */ /* 0x002fe2000f8ec03f */
[----:B------:R-:W-:Y:S01]  /*15a0*/  SHF.R.S32.HI R5, RZ, 0x5, R0 ;  /* 0x00000005ff057819 */ /* 0x000fe20000011400 */
[----:B------:R-:W-:Y:S02]  /*15b0*/  IMAD.U32 R160, RZ, RZ, UR42 ;  /* 0x0000002affa07e24 */ /* 0x000fe4000f8e00ff */
[----:B------:R-:W-:Y:S01]  /*15c0*/  UIADD3 UR45, UR41, 0x40, URZ ;  /* 0x00000040292d7890 */ /* 0x000fe2000fffe03f */
[--C-:B------:R-:W-:Y:S01]  /*15d0*/  SHF.R.S32.HI R157, RZ, 0x1f, R156.reuse ;  /* 0x0000001fff9d7819 */ /* 0x100fe2000001149c */
[C-C-:B------:R-:W-:Y:S01]  /*15e0*/  IMAD R163, R5.reuse, -0x10, -R156.reuse ;  /* 0xfffffff005a37824 */ /* 0x140fe200078e0a9c */
[C---:B------:R-:W-:Y:S02]  /*15f0*/  LOP3.LUT R162, R160.reuse, 0x8, RZ, 0xc0, !PT ;  /* 0x00000008a0a27812 */ /* 0x040fe400078ec0ff */
[----:B------:R-:W-:Y:S01]  /*1600*/  LOP3.LUT R160, R160, 0x8, RZ, 0xc, !PT ;  /* 0x00000008a0a07812 */ /* 0x000fe200078e0cff */
[----:B------:R-:W-:Y:S01]  /*1610*/  IMAD.U32 R159, RZ, RZ, UR45 ;  /* 0x0000002dff9f7e24 */ /* 0x000fe2000f8e00ff */
[----:B------:R-:W-:Y:S01]  /*1620*/  LOP3.LUT R162, R162, 0x18, RZ, 0x3c, !PT ;  /* 0x00000018a2a27812 */ /* 0x000fe200078e3cff */
[----:B------:R-:W-:-:S04]  /*1630*/  IMAD.WIDE R156, R5, 0x10, R156 ;  /* 0x00000010059c7825 */ /* 0x000fc800078e029c */
[----:B------:R-:W-:Y:S02]  /*1640*/  VIADD R161, R159, UR42 ;  /* 0x0000002a9fa17c36 */ /* 0x000fe40008000000 */
[----:B------:R-:W-:-:S07]  /*1650*/  VIADD R163, R163, UR5 ;  /* 0x00000005a3a37c36 */ /* 0x000fce0008000000 */
.L_x_298:
[----:B------:R-:W-:Y:S01]  /*1660*/  SHF.L.U32 R0, R165, 0x1f, RZ ;  /* 0x0000001fa5007819 */ /* 0x000fe200000006ff */
[----:B------:R-:W-:Y:S02]  /*1670*/  ULDC UR4, c[0x0][0x28c] ;  /* 0x0000a30000047ab9 */ /* 0x000fe40000000800 */
[----:B------:R-:W-:Y:S01]  /*1680*/  ISETP.LT.AND P1, PT, RZ, UR4, PT ;  /* 0x00000004ff007c0c */ /* 0x000fe2000bf21270 */
[----:B-1----:R-:W1:Y:S02]  /*1690*/  SYNCS.PHASECHK.TRANS64.TRYWAIT P0, [R159+UR42], R0 ;  /* 0x000000009f0075a7 */ /* 0x002e64000800016a */
[----:B-1-34-:R-:W-:Y:S10]  /*16a0*/  @!P0 BRA `(.L_x_19) ;  /* 0x0000008000dc8947 */ /* 0x01aff40003800000 */
.L_x_319:
[----:B------:R-:W-:Y:S05]  /*16b0*/  @P1 BRA `(.L_x_20) ;  /* 0x0000000000401947 */ /* 0x000fea0003800000 */
[----:B-1----:R-:W-:Y:S01]  /*16c0*/  MOV R0, 0x0 ;  /* 0x0000000000007802 */ /* 0x002fe20000000f00 */
[----:B------:R-:W-:Y:S01]  /*16d0*/  ULDC.64 UR4, c[0x4][0x68] ;  /* 0x01001a0000047ab9 */ /* 0x000fe20000000a00 */
[----:B------:R-:W-:Y:S01]  /*16e0*/  ULDC.64 UR6, c[0x4][0x8] ;  /* 0x0100020000067ab9 */ /* 0x000fe20000000a00 */
[----:B------:R-:W-:Y:S01]  /*16f0*/  IMAD.U32 R4, RZ, RZ, UR4 ;  /* 0x00000004ff047e24 */ /* 0x000fe2000f8e00ff */
[----:B------:R1:W2:Y:S01]  /*1700*/  LDC.64 R14, c[0x4][R0] ;  /* 0x01000000000e7b82 */ /* 0x0002a20000000a00 */
[----:B------:R-:W-:Y:S01]  /*1710*/  IMAD.U32 R5, RZ, RZ, UR5 ;  /* 0x00000005ff057e24 */ /* 0x000fe2000f8e00ff */
[----:B------:R-:W-:Y:S01]  /*1720*/  ULDC.64 UR4, c[0x4][0x70] ;  /* 0x01001c0000047ab9 */ /* 0x000fe20000000a00 */
[----:B------:R-:W-:Y:S02]  /*1730*/  IMAD.U32 R10, RZ, RZ, UR6 ;  /* 0x00000006ff0a7e24 */ /* 0x000fe4000f8e00ff */
[----:B------:R-:W-:Y:S02]  /*1740*/  IMAD.U32 R6, RZ, RZ, UR4 ;  /* 0x00000004ff067e24 */ /* 0x000fe4000f8e00ff */
[----:B------:R-:W-:-:S02]  /*1750*/  IMAD.U32 R7, RZ, RZ, UR5 ;  /* 0x00000005ff077e24 */ /* 0x000fc4000f8e00ff */
[----:B------:R-:W-:Y:S02]  /*1760*/  IMAD.U32 R11, RZ, RZ, UR7 ;  /* 0x00000007ff0b7e24 */ /* 0x000fe4000f8e00ff */
[----:B------:R-:W-:Y:S02]  /*1770*/  IMAD.MOV.U32 R8, RZ, RZ, 0x1e1 ;  /* 0x000001e1ff087424 */ /* 0x000fe400078e00ff */
[----:B0-----:R-:W-:Y:S02]  /*1780*/  IMAD.MOV.U32 R12, RZ, RZ, 0x1 ;  /* 0x00000001ff0c7424 */ /* 0x001fe400078e00ff */
[----:B-1----:R-:W-:-:S07]  /*1790*/  IMAD.MOV.U32 R13, RZ, RZ, RZ ;  /* 0x000000ffff0d7224 */ /* 0x002fce00078e00ff */
[----:B------:R-:W-:-:S07]  /*17a0*/  LEPC R20, `(.L_x_20) ;  /* 0x000000001014794e */ /* 0x000fce0000000000 */
[----:B--2--5:R-:W-:Y:S05]  /*17b0*/  CALL.ABS.NOINC R14 ;  /* 0x000000000e007343 */ /* 0x024fea0003c00000 */
.L_x_20:
[----:B-1----:R-:W-:-:S04]  /*17c0*/  LOP3.LUT R0, R16, 0x1, RZ, 0xfc, !PT ;  /* 0x0000000110007812 */ /* 0x002fc800078efcff */
[----:B------:R-:W-:-:S13]  /*17d0*/  ISETP.NE.AND P0, PT, R0, 0x3, PT ;  /* 0x000000030000780c */ /* 0x000fda0003f05270 */
[----:B------:R-:W-:Y:S05]  /*17e0*/  @!P0 BRA `(.L_x_21) ;  /* 0x0000000000048947 */ /* 0x000fea0003800000 */
[----:B------:R-:W-:Y:S01]  /*17f0*/  BPT.TRAP 0x1 ;  /* 0x000000040000795c */ /* 0x000fe20000300000 */
.L_x_21:
[----:B------:R-:W-:Y:S02]  /*1800*/  IMAD.U32 R3, RZ, RZ, UR39 ;  /* 0x00000027ff037e24 */ /* 0x000fe4000f8e00ff */
[----:B------:R-:W-:-:S03]  /*1810*/  IMAD.U32 R0, RZ, RZ, UR38 ;  /* 0x00000026ff007e24 */ /* 0x000fc6000f8e00ff */
[----:B------:R-:W-:Y:S02]  /*1820*/  LEA R3, R3, UR41, 0x3 ;  /* 0x0000002903037c11 */ /* 0x000fe4000f8e18ff */
[----:B------:R-:W-:-:S04]  /*1830*/  SHF.L.U32 R0, R0, 0x1f, RZ ;  /* 0x0000001f00007819 */ /* 0x000fc800000006ff */
[----:B------:R1:W2:Y:S01]  /*1840*/  SYNCS.PHASECHK.TRANS64.TRYWAIT P1, [R3+URZ], R0 ;  /* 0x00000000030075a7 */ /* 0x0002a2000802017f */
[----:B------:R-:W-:Y:S05]  /*1850*/  @!P0 BRA `(.L_x_22) ;  /* 0x0000000000048947 */ /* 0x000fea0003800000 */
[----:B------:R-:W-:Y:S01]  /*1860*/  BPT.TRAP 0x1 ;  /* 0x000000040000795c */ /* 0x000fe20000300000 */
.L_x_22:
[----:B------:R-:W-:-:S05]  /*1870*/  IMAD.U32 R4, RZ, RZ, UR43 ;  /* 0x0000002bff047e24 */ /* 0x000fca000f8e00ff */
[----:B------:R-:W-:Y:S01]  /*1880*/  ISETP.GE.AND P2, PT, R4, 0x1, PT ;  /* 0x000000010400780c */ /* 0x000fe20003f46270 */
[----:B--2---:R-:W-:-:S12]  /*1890*/  @P1 BRA `(.L_x_23) ;  /* 0x0000000000081947 */ /* 0x004fd80003800000 */
[----:B------:R-:W2:Y:S02]  /*18a0*/  SYNCS.PHASECHK.TRANS64.TRYWAIT P1, [R3+URZ], R0 ;  /* 0x00000000030075a7 */ /* 0x000ea4000802017f */
[----:B--2---:R-:W-:Y:S05]  /*18b0*/  @!P1 BRA `(.L_x_24) ;  /* 0x00000080006c9947 */ /* 0x004fea0003800000 */
.L_x_23:
[----:B------:R-:W-:Y:S05]  /*18c0*/  WARPSYNC.ALL ;  /* 0x0000000000007948 */ /* 0x000fea0003800000 */
[----:B------:R-:W-:Y:S01]  /*18d0*/  UIADD3 UR4, UR41, 0x100, URZ ;  /* 0x0000010029047890 */ /* 0x000fe2000fffe03f */
[----:B------:R-:W-:Y:S01]  /*18e0*/  WARPGROUP.ARRIVE ;  /* 0x00000000000079c5 */ /* 0x000fe20000000000 */
[----:B------:R-:W-:Y:S02]  /*18f0*/  UIADD3 UR5, UR41, 0x3100, URZ ;  /* 0x0000310029057890 */ /* 0x000fe4000fffe03f */
[----:B------:R-:W-:Y:S02]  /*1900*/  USHF.R.U32.HI UR4, URZ, 0x4, UR4 ;  /* 0x000000043f047899 */ /* 0x000fe40008011604 */
[----:B------:R-:W-:-:S02]  /*1910*/  USHF.R.U32.HI UR5, URZ, 0x4, UR5 ;  /* 0x000000043f057899 */ /* 0x000fc40008011605 */
[----:B------:R-:W-:Y:S02]  /*1920*/  ULOP3.LUT UR4, UR4, 0x3fff, URZ, 0xc0, !UPT ;  /* 0x00003fff04047892 */ /* 0x000fe4000f8ec03f */
[----:B------:R-:W-:Y:S02]  /*1930*/  ULOP3.LUT UR5, UR5, 0x3fff, URZ, 0xc0, !UPT ;  /* 0x00003fff05057892 */ /* 0x000fe4000f8ec03f */
[----:B------:R-:W-:Y:S02]  /*1940*/  ULOP3.LUT UR10, UR4, 0x10000, URZ, 0xfc, !UPT ;  /* 0x00010000040a7892 */ /* 0x000fe4000f8efc3f */
[----:B------:R-:W-:Y:S02]  /*1950*/  ULOP3.LUT UR9, UR5, 0x10000, URZ, 0xfc, !UPT ;  /* 0x0001000005097892 */ /* 0x000fe4000f8efc3f */
[----:B------:R-:W-:Y:S02]  /*1960*/  ULEA UR4, UR39, UR10, 0x8 ;  /* 0x0000000a27047291 */ /* 0x000fe4000f8e403f */
[----:B------:R-:W-:Y:S01]  /*1970*/  ULEA UR6, UR39, UR9, 0xa ;  /* 0x0000000927067291 */ /* 0x000fe2000f8e503f */
[----:B------:R-:W-:Y:S01]  /*1980*/  UMOV UR5, 0x80000020 ;  /* 0x8000002000057882 */ /* 0x000fe20000000000 */
[----:B------:R-:W-:-:S07]  /*1990*/  UMOV UR7, 0x80000020 ;  /* 0x8000002000077882 */ /* 0x000fce0000000000 */
[----:B------:R-:W-:Y:S01]  /*19a0*/  IGMMA.64x256x32.S8.S8 R24, gdesc[UR4], RZ, !UPT, gsb0 ;  /* 0x06600000041879f1 */ /* 0x000fe2000c0410ff */
[----:B------:R-:W-:Y:S02]  /*19b0*/  UIADD3 UR4, UR4, 0x2, URZ ;  /* 0x0000000204047890 */ /* 0x000fe4000fffe03f */
[----:B------:R-:W-:Y:S01]  /*19c0*/  UIADD3 UR6, UR6, 0x2, URZ ;  /* 0x0000000206067890 */ /* 0x000fe2000fffe03f */
[----:B------:R-:W-:Y:S01]  /*19d0*/  UMOV UR5, 0x80000020 ;  /* 0x8000002000057882 */ /* 0x000fe20000000000 */
[----:B------:R-:W-:Y:S01]  /*19e0*/  UMOV UR7, 0x80000020 ;  /* 0x8000002000077882 */ /* 0x000fe20000000000 */
[----:B------:R-:W-:Y:S02]  /*19f0*/  WARPGROUP.DEPBAR.LE gsb0, 0x0 ;  /* 0x00008000000079c5 */ /* 0x000fe40000010000 */
[----:B------:R-:W-:-:S06]  /*1a00*/  WARPGROUP.ARRIVE ;  /* 0x00000000000079c5 */ /* 0x000fcc0000000000 */
[----:B------:R-:W-:Y:S03]  /*1a10*/  IGMMA.64x256x32.S8.S8 R24, gdesc[UR4], R24, gsb0 ;  /* 0x06600000041879f1 */ /* 0x000fe60008041018 */
[----:B------:R-:W-:Y:S02]  /*1a20*/  WARPGROUP.DEPBAR.LE gsb0, 0x0 ;  /* 0x00008000000079c5 */ /* 0x000fe40000010000 */
[----:B------:R-:W-:Y:S05]  /*1a30*/  @!P2 BRA `(.L_x_25) ;  /* 0x0000000000d4a947 */ /* 0x000fea0003800000 */
[----:B------:R-:W-:Y:S01]  /*1a40*/  UIADD3 UR4, UR39, 0x1, URZ ;  /* 0x0000000127047890 */ /* 0x000fe2000fffe03f */
[----:B-12---:R-:W-:Y:S02]  /*1a50*/  IMAD.U32 R0, RZ, RZ, UR43 ;  /* 0x0000002bff007e24 */ /* 0x006fe4000f8e00ff */
[----:B------:R-:W-:Y:S01]  /*1a60*/  IMAD.U32 R3, RZ, RZ, UR39 ;  /* 0x00000027ff037e24 */ /* 0x000fe2000f8e00ff */
[----:B------:R-:W-:-:S04]  /*1a70*/  UISETP.NE.AND UP0, UPT, UR4, 0x3, UPT ;  /* 0x000000030400788c */ /* 0x000fc8000bf05270 */
[----:B------:R-:W-:Y:S02]  /*1a80*/  USEL UR5, URZ, 0x1, UP0 ;  /* 0x000000013f057887 */ /* 0x000fe40008000000 */
[----:B------:R-:W-:Y:S02]  /*1a90*/  USEL UR8, UR4, URZ, UP0 ;  /* 0x0000003f04087287 */ /* 0x000fe40008000000 */
[----:B------:R-:W-:-:S06]  /*1aa0*/  ULOP3.LUT UR5, UR38, UR5, URZ, 0x3c, !UPT ;  /* 0x0000000526057292 */ /* 0x000fcc000f8e3c3f */
[----:B------:R-:W-:-:S07]  /*1ab0*/  IMAD.U32 R6, RZ, RZ, UR5 ;  /* 0x00000005ff067e24 */ /* 0x000fce000f8e00ff */
.L_x_32:
[----:B------:R-:W-:Y:S05]  /*1ac0*/  @!P0 BRA `(.L_x_26) ;  /* 0x0000000000048947 */ /* 0x000fea0003800000 */
[----:B------:R-:W-:Y:S01]  /*1ad0*/  BPT.TRAP 0x1 ;  /* 0x000000040000795c */ /* 0x000fe20000300000 */
.L_x_26:
[----:B------:R-:W-:Y:S01]  /*1ae0*/  ULEA UR4, UR8, UR41, 0x3 ;  /* 0x0000002908047291 */ /* 0x000fe2000f8e183f */
[----:B------:R-:W-:-:S08]  /*1af0*/  SHF.L.U32 R4, R6, 0x1f, RZ ;  /* 0x0000001f06047819 */ /* 0x000fd000000006ff */
[----:B------:R1:W2:Y:S01]  /*1b00*/  SYNCS.PHASECHK.TRANS64.TRYWAIT P1, [UR4], R4 ;  /* 0x00000004ff0075a7 */ /* 0x0002a20008020144 */
[----:B------:R-:W-:Y:S05]  /*1b10*/  @!P0 BRA `(.L_x_27) ;  /* 0x0000000000048947 */ /* 0x000fea0003800000 */
[----:B------:R-:W-:Y:S01]  /*1b20*/  BPT.TRAP 0x1 ;  /* 0x000000040000795c */ /* 0x000fe20000300000 */
.L_x_27:
[----:B--2---:R-:W-:Y:S05]  /*1b30*/  @P1 BRA `(.L_x_28) ;  /* 0x0000000000081947 */ /* 0x004fea0003800000 */
[----:B------:R-:W2:Y:S02]  /*1b40*/  SYNCS.PHASECHK.TRANS64.TRYWAIT P1, [UR4], R4 ;  /* 0x00000004ff0075a7 */ /* 0x000ea40008020144 */
[----:B--2---:R-:W-:Y:S05]  /*1b50*/  @!P1 BRA `(.L_x_29) ;  /* 0x0000007c00d89947 */ /* 0x004fea0003800000 */
.L_x_28:
[----:B------:R-:W-:Y:S01]  /*1b60*/  ULEA UR4, UR8, UR10, 0x8 ;  /* 0x0000000a08047291 */ /* 0x000fe2000f8e403f */
[----:B------:R-:W-:Y:S01]  /*1b70*/  WARPGROUP.ARRIVE ;  /* 0x00000000000079c5 */ /* 0x000fe20000000000 */
[----:B------:R-:W-:Y:S01]  /*1b80*/  ULEA UR6, UR8, UR9, 0xa ;  /* 0x0000000908067291 */ /* 0x000fe2000f8e503f */
[----:B------:R-:W-:Y:S01]  /*1b90*/  UMOV UR5, 0x80000020 ;  /* 0x8000002000057882 */ /* 0x000fe20000000000 */
[----:B------:R-:W-:-:S07]  /*1ba0*/  UMOV UR7, 0x80000020 ;  /* 0x8000002000077882 */ /* 0x000fce0000000000 */
[----:B------:R-:W-:Y:S01]  /*1bb0*/  IGMMA.64x256x32.S8.S8 R24, gdesc[UR4], R24, gsb0 ;  /* 0x06600000041879f1 */ /* 0x000fe20008041018 */
        /* <DEDUP_REMOVED lines=9> */
[----:B------:R-:W-:Y:S01]  /*1c50*/  BPT.TRAP 0x1 ;  /* 0x000000040000795c */ /* 0x000fe20000300000 */
.L_x_30:
[----:B------:R-:W-:-:S13]  /*1c60*/  ISETP.NE.AND P1, PT, R154, RZ, PT ;  /* 0x000000ff9a00720c */ /* 0x000fda0003f25270 */
[----:B-12---:R-:W-:-:S05]  /*1c70*/  @P1 LEA R4, R3, UR41, 0x3 ;  /* 0x0000002903041c11 */ /* 0x006fca000f8e18ff */
[----:B------:R-:W-:-:S05]  /*1c80*/  @P1 VIADD R4, R4, 0x18 ;  /* 0x0000001804041836 */ /* 0x000fca0000000000 */
[----:B------:R-:W-:-:S04]  /*1c90*/  @P1 PRMT R4, R155, 0x654, R4 ;  /* 0x000006549b041816 */ /* 0x000fc80000000004 */
[----:B------:R1:W-:Y:S01]  /*1ca0*/  @P1 SYNCS.ARRIVE.TRANS64.RED.A1T0 RZ, [R4+URZ], RZ ;  /* 0x000000ff04ff19a7 */ /* 0x0003e2000810043f */
[----:B------:R-:W-:-:S13]  /*1cb0*/  ISETP.GT.U32.AND P1, PT, R16, 0x1, PT ;  /* 0x000000011000780c */ /* 0x000fda0003f24070 */
[----:B-1----:R-:W-:Y:S05]  /*1cc0*/  @P1 BRA `(.L_x_31) ;  /* 0x0000000000041947 */ /* 0x002fea0003800000 */
[----:B------:R-:W-:Y:S01]  /*1cd0*/  BPT.TRAP 0x1 ;  /* 0x000000040000795c */ /* 0x000fe20000300000 */
.L_x_31:
[----:B------:R-:W-:Y:S01]  /*1ce0*/  UIADD3 UR8, UR8, 0x1, URZ ;  /* 0x0000000108087890 */ /* 0x000fe2000fffe03f */
[C---:B------:R-:W-:Y:S01]  /*1cf0*/  ISETP.GT.AND P2, PT, R0.reuse, 0x1, PT ;  /* 0x000000010000780c */ /* 0x040fe20003f44270 */
[----:B------:R-:W-:Y:S02]  /*1d00*/  VIADD R3, R3, 0x1 ;  /* 0x0000000103037836 */ /* 0x000fe40000000000 */
[----:B------:R-:W-:Y:S01]  /*1d10*/  UISETP.NE.AND UP0, UPT, UR8, 0x3, UPT ;  /* 0x000000030800788c */ /* 0x000fe2000bf05270 */
[----:B------:R-:W-:Y:S02]  /*1d20*/  VIADD R0, R0, 0xffffffff ;  /* 0xffffffff00007836 */ /* 0x000fe40000000000 */
[C---:B------:R-:W-:Y:S01]  /*1d30*/  ISETP.NE.AND P1, PT, R3.reuse, 0x3, PT ;  /* 0x000000030300780c */ /* 0x040fe20003f25270 */
[----:B------:R-:W-:Y:S02]  /*1d40*/  USEL UR4, URZ, 0x1, UP0 ;  /* 0x000000013f047887 */ /* 0x000fe40008000000 */
[----:B------:R-:W-:Y:S01]  /*1d50*/  USEL UR8, UR8, URZ, UP0 ;  /* 0x0000003f08087287 */ /* 0x000fe20008000000 */
[----:B------:R-:W-:-:S03]  /*1d60*/  SEL R3, R3, RZ, P1 ;  /* 0x000000ff03037207 */ /* 0x000fc60000800000 */
[----:B------:R-:W-:Y:S01]  /*1d70*/  LOP3.LUT R6, R6, UR4, RZ, 0x3c, !PT ;  /* 0x0000000406067c12 */ /* 0x000fe2000f8e3cff */
[----:B------:R-:W-:Y:S07]  /*1d80*/  @P2 BRA `(.L_x_32) ;  /* 0xfffffffc004c2947 */ /* 0x000fee000383ffff */
.L_x_25:
[----:B-12---:R-:W1:Y:S01]  /*1d90*/  LDC R0, c[0x0][0x28c] ;  /* 0x0000a300ff007b82 */ /* 0x006e620000000800 */
[----:B------:R2:W-:Y:S01]  /*1da0*/  SYNCS.ARRIVE.TRANS64.A1T0 RZ, [R160+UR45], RZ ;  /* 0x000000ffa0ff79a7 */ /* 0x0005e2000810002d */
[----:B-1----:R-:W-:-:S13]  /*1db0*/  ISETP.GE.AND P1, PT, R0, 0x1, PT ;  /* 0x000000010000780c */ /* 0x002fda0003f26270 */
[----:B--2---:R-:W-:Y:S05]  /*1dc0*/  @!P1 BRA `(.L_x_33) ;  /* 0x0000000000449947 */ /* 0x004fea0003800000 */
[----:B------:R-:W-:Y:S05]  /*1dd0*/  @!P0 BRA `(.L_x_34) ;  /* 0x0000000000048947 */ /* 0x000fea0003800000 */
[----:B------:R-:W-:Y:S01]  /*1de0*/  BPT.TRAP 0x1 ;  /* 0x000000040000795c */ /* 0x000fe20000300000 */
.L_x_34:
[----:B------:R-:W-:-:S13]  /*1df0*/  ISETP.NE.AND P0, PT, R154, RZ, PT ;  /* 0x000000ff9a00720c */ /* 0x000fda0003f05270 */
[----:B------:R-:W-:-:S05]  /*1e00*/  VOTEU.ANY UP0, P0 ;  /* 0x00000000003f7886 */ /* 0x000fca0000000100 */
[----:B------:R-:W-:-:S06]  /*1e10*/  @UP0 UIADD3 UR4, UR43, UR39, URZ ;  /* 0x000000272b040290 */ /* 0x000fcc000fffe03f */
[----:B------:R-:W-:Y:S02]  /*1e20*/  IMAD.U32 R4, RZ, RZ, UR4 ;  /* 0x00000004ff047e24 */ /* 0x000fe4000f8e00ff */
[----:B------:R-:W-:Y:S02]  /*1e30*/  IMAD.U32 R3, RZ, RZ, UR4 ;  /* 0x00000004ff037e24 */ /* 0x000fe4000f8e00ff */
[----:B------:R-:W-:-:S05]  /*1e40*/  @P0 IMAD.WIDE.U32 R4, R4, -0x55555555, RZ ;  /* 0xaaaaaaab04040825 */ /* 0x000fca00078e00ff */
[----:B------:R-:W-:-:S05]  /*1e50*/  @P0 SHF.R.U32.HI R0, RZ, 0x1, R5 ;  /* 0x00000001ff000819 */ /* 0x000fca0000011605 */
[----:B------:R-:W-:-:S05]  /*1e60*/  @P0 IMAD R0, R0, -0x3, R3 ;  /* 0xfffffffd00000824 */ /* 0x000fca00078e0203 */
[----:B------:R-:W-:-:S05]  /*1e70*/  @P0 LEA R0, R0, UR41, 0x3 ;  /* 0x0000002900000c11 */ /* 0x000fca000f8e18ff */
[----:B------:R-:W-:-:S05]  /*1e80*/  @P0 VIADD R0, R0, 0x18 ;  /* 0x0000001800000836 */ /* 0x000fca0000000000 */
[----:B------:R-:W-:-:S04]  /*1e90*/  @P0 PRMT R0, R155, 0x654, R0 ;  /* 0x000006549b000816 */ /* 0x000fc80000000000 */
[----:B------:R1:W-:Y:S01]  /*1ea0*/  @P0 SYNCS.ARRIVE.TRANS64.RED.A1T0 RZ, [R0+URZ], RZ ;  /* 0x000000ff00ff09a7 */ /* 0x0003e2000810043f */
[----:B------:R-:W-:-:S13]  /*1eb0*/  ISETP.GT.U32.AND P0, PT, R16, 0x1, PT ;  /* 0x000000011000780c */ /* 0x000fda0003f04070 */
[----:B-1----:R-:W-:Y:S05]  /*1ec0*/  @P0 BRA `(.L_x_33) ;  /* 0x0000000000040947 */ /* 0x002fea0003800000 */
[----:B------:R-:W-:Y:S01]  /*1ed0*/  BPT.TRAP 0x1 ;  /* 0x000000040000795c */ /* 0x000fe20000300000 */
.L_x_33:
[----:B------:R-:W-:Y:S01]  /*1ee0*/  SHF.L.U32 R0, R165, 0x1f, RZ ;  /* 0x0000001fa5007819 */ /* 0x000fe200000006ff */
[----:B------:R-:W-:Y:S01]  /*1ef0*/  UIADD3 UR39, UR44, UR39, URZ ;  /* 0x000000272c277290 */ /* 0x000fe2000fffe03f */
[----:B------:R-:W1:Y:S01]  /*1f00*/  LDC R7, c[0x0][0x288] ;  /* 0x0000a200ff077b82 */ /* 0x000e620000000800 */
[----:B------:R-:W-:Y:S01]  /*1f10*/  UISETP.GE.U32.AND UP1, UPT, UR44, 0x3, UPT ;  /* 0x000000032c00788c */ /* 0x000fe2000bf26070 */
[----:B------:R-:W-:Y:S01]  /*1f20*/  IMAD.SHL.U32 R10, R158, 0x2, RZ ;  /* 0x000000029e0a7824 */ /* 0x000fe200078e00ff */
[----:B------:R-:W-:Y:S02]  /*1f30*/  UISETP.GT.U32.AND UP0, UPT, UR39, 0x2, UPT ;  /* 0x000000022700788c */ /* 0x000fe4000bf04070 */
[----:B------:R-:W-:Y:S02]  /*1f40*/  UIMAD.WIDE.U32 UR4, UR39, -0x55555555, URZ ;  /* 0xaaaaaaab270478a5 */ /* 0x000fe4000f8e003f */
[----:B------:R-:W-:Y:S01]  /*1f50*/  UISETP.LT.U32.AND UP0, UPT, UR44, 0x3, UP0 ;  /* 0x000000032c00788c */ /* 0x000fe20008701070 */
[----:B------:R-:W2:Y:S01]  /*1f60*/  SYNCS.PHASECHK.TRANS64.TRYWAIT P0, [R159+UR42+0x10], R0 ;  /* 0x000010009f0075a7 */ /* 0x000ea2000800016a */
[----:B------:R-:W-:Y:S01]  /*1f70*/  USHF.R.U32.HI UR4, URZ, 0x1, UR5 ;  /* 0x000000013f047899 */ /* 0x000fe20008011605 */
[----:B------:R-:W-:Y:S01]  /*1f80*/  SHF.R.S32.HI R11, RZ, 0x1f, R10 ;  /* 0x0000001fff0b7819 */ /* 0x000fe2000001140a */
[----:B------:R-:W-:-:S02]  /*1f90*/  USEL UR6, URZ, 0x1, !UP0 ;  /* 0x000000013f067887 */ /* 0x000fc4000c000000 */
[----:B------:R-:W-:Y:S02]  /*1fa0*/  UIMAD UR39, UR4, -0x3, UR39 ;  /* 0xfffffffd042778a4 */ /* 0x000fe4000f8e0227 */
[----:B------:R-:W-:-:S04]  /*1fb0*/  ULOP3.LUT UR38, UR38, UR6, URZ, 0x3c, !UPT ;  /* 0x0000000626267292 */ /* 0x000fc8000f8e3c3f */
[----:B------:R-:W-:Y:S01]  /*1fc0*/  @UP1 ULOP3.LUT UR38, UR38, 0x1, UR4, 0x78, !UPT ;  /* 0x0000000126261892 */ /* 0x000fe2000f8e7804 */
[----:B-12---:R-:W-:Y:S11]  /*1fd0*/  @!P0 BRA `(.L_x_35) ;  /* 0x0000007800d08947 */ /* 0x006ff60003800000 */
.L_x_320:
[----:B-1----:R-:W-:Y:S01]  /*1fe0*/  IMAD.SHL.U32 R0, R19, 0x40, RZ ;  /* 0x0000004013007824 */ /* 0x002fe200078e00ff */
[----:B------:R-:W-:Y:S01]  /*1ff0*/  ULDC UR6, c[0x0][0x284] ;  /* 0x0000a10000067ab9 */ /* 0x000fe20000000800 */
[----:B------:R-:W-:Y:S01]  /*2000*/  IMAD.SHL.U32 R14, R22, 0x100, RZ ;  /* 0x00000100160e7824 */ /* 0x000fe200078e00ff */
[----:B------:R-:W-:Y:S01]  /*2010*/  SHF.R.S32.HI R20, RZ, 0x1f, R2 ;  /* 0x0000001fff147819 */ /* 0x000fe20000011402 */
[----:B------:R-:W-:Y:S01]  /*2020*/  ULDC.64 UR4, c[0x0][0x5d0] ;  /* 0x0001740000047ab9 */ /* 0x000fe20000000a00 */
[----:B------:R-:W-:Y:S01]  /*2030*/  ISETP.GE.AND P0, PT, R0, UR6, PT ;  /* 0x0000000600007c0c */ /* 0x000fe2000bf06270 */
[----:B------:R-:W-:Y:S01]  /*2040*/  IMAD.WIDE.U32 R4, R2, UR4, R10 ;  /* 0x0000000402047c25 */ /* 0x000fe2000f8e000a */
[----:B------:R-:W-:Y:S02]  /*2050*/  SHF.R.S32.HI R15, RZ, 0x1f, R14 ;  /* 0x0000001fff0f7819 */ /* 0x000fe4000001140e */
[----:B------:R-:W-:Y:S01]  /*2060*/  ISETP.GE.OR P0, PT, R14, R7, P0 ;  /* 0x000000070e00720c */ /* 0x000fe20000706670 */
[----:B------:R-:W-:Y:S01]  /*2070*/  IMAD R3, R20, UR4, RZ ;  /* 0x0000000414037c24 */ /* 0x000fe2000f8e02ff */
[----:B------:R-:W-:-:S03]  /*2080*/  IADD3 R4, P1, R14, R4, RZ ;  /* 0x000000040e047210 */ /* 0x000fc60007f3e0ff */
[----:B------:R-:W-:-:S05]  /*2090*/  IMAD R3, R2, UR5, R3 ;  /* 0x0000000502037c24 */ /* 0x000fca000f8e0203 */
[----:B------:R-:W-:-:S03]  /*20a0*/  IADD3.X R5, R15, R5, R3, P1, !PT ;  /* 0x000000050f057210 */ /* 0x000fc60000ffe403 */
[----:B------:R-:W-:Y:S05]  /*20b0*/  @P0 BRA `(.L_x_36) ;  /* 0x0000006000b00947 */ /* 0x000fea0003800000 */
[----:B0-----:R-:W0:Y:S01]  /*20c0*/  LDC.64 R12, c[0x0][0x5c8] ;  /* 0x00017200ff0c7b82 */ /* 0x001e220000000a00 */
[----:B------:R-:W-:Y:S01]  /*20d0*/  IMAD.WIDE R8, R19, 0x40, R156 ;  /* 0x0000004013087825 */ /* 0x000fe200078e029c */
[----:B------:R-:W-:Y:S01]  /*20e0*/  ULDC.64 UR4, c[0x0][0x5c0] ;  /* 0x0001700000047ab9 */ /* 0x000fe20000000a00 */
[----:B------:R-:W-:Y:S02]  /*20f0*/  BSSY B0, `(.L_x_36) ;  /* 0x0000628000007945 */ /* 0x000fe40003800000 */
[----:B------:R-:W-:Y:S02]  /*2100*/  IMAD.IADD R22, R163, 0x1, -R0 ;  /* 0x00000001a3167824 */ /* 0x000fe400078e0a00 */
[-C--:B0-----:R-:W-:Y:S02]  /*2110*/  IMAD R3, R9, R12.reuse, RZ ;  /* 0x0000000c09037224 */ /* 0x081fe400078e02ff */
[----:B------:R-:W-:-:S04]  /*2120*/  IMAD.WIDE.U32 R4, R8, R12, R4 ;  /* 0x0000000c08047225 */ /* 0x000fc800078e0004 */
[----:B------:R-:W-:Y:S01]  /*2130*/  IMAD R3, R8, R13, R3 ;  /* 0x0000000d08037224 */ /* 0x000fe200078e0203 */
[----:B------:R-:W-:-:S03]  /*2140*/  IADD3 R4, P0, R4, UR4, RZ ;  /* 0x0000000404047c10 */ /* 0x000fc6000ff1e0ff */
[----:B------:R-:W-:Y:S01]  /*2150*/  IMAD.IADD R3, R5, 0x1, R3 ;  /* 0x0000000105037824 */ /* 0x000fe200078e0203 */
[----:B------:R-:W-:-:S04]  /*2160*/  LEA R6, P1, R12, R4, 0x3 ;  /* 0x000000040c067211 */ /* 0x000fc800078218ff */
[----:B------:R-:W-:Y:S01]  /*2170*/  IADD3.X R5, R3, UR5, RZ, P0, !PT ;  /* 0x0000000503057c10 */ /* 0x000fe200087fe4ff */
[----:B------:R-:W-:Y:S01]  /*2180*/  IMAD R3, R158, -0x2, R7 ;  /* 0xfffffffe9e037824 */ /* 0x000fe200078e0207 */
[----:B-----5:R-:W-:Y:S02]  /*2190*/  ISETP.NE.AND P0, PT, R152, RZ, PT ;  /* 0x000000ff9800720c */ /* 0x020fe40003f05270 */
[----:B------:R-:W-:Y:S01]  /*21a0*/  LEA.HI.X R7, R12, R5, R13, 0x3, P1 ;  /* 0x000000050c077211 */ /* 0x000fe200008f1c0d */
[----:B------:R-:W-:-:S10]  /*21b0*/  IMAD.IADD R0, R3, 0x1, -R14 ;  /* 0x0000000103007824 */ /* 0x000fd400078e0a0e */
[----:B------:R-:W-:Y:S05]  /*21c0*/  @!P0 BRA `(.L_x_37) ;  /* 0x0000004800608947 */ /* 0x000fea0003800000 */
[----:B------:R-:W0:Y:S01]  /*21d0*/  LDC.64 R166, c[0x0][0x5b0] ;  /* 0x00016c00ffa67b82 */ /* 0x000e220000000a00 */
[----:B------:R-:W-:Y:S01]  /*21e0*/  ULDC.64 UR4, c[0x0][0x5b8] ;  /* 0x00016e0000047ab9 */ /* 0x000fe20000000a00 */
[----:B------:R-:W-:Y:S01]  /*21f0*/  ISETP.GE.AND P1, PT, R22, 0x1, PT ;  /* 0x000000011600780c */ /* 0x000fe20003f26270 */
[----:B------:R-:W-:Y:S01]  /*2200*/  IMAD.WIDE.U32 R10, R2, UR4, R10 ;  /* 0x00000004020a7c25 */ /* 0x000fe2000f8e000a */
[----:B------:R-:W-:Y:S02]  /*2210*/  BSSY B1, `(.L_x_38) ;  /* 0x000000e000017945 */ /* 0x000fe40003800000 */
[----:B------:R-:W-:Y:S01]  /*2220*/  ISETP.LT.OR P5, PT, R0, 0x1, !P1 ;  /* 0x000000010000780c */ /* 0x000fe20004fa1670 */
[----:B------:R-:W-:Y:S01]  /*2230*/  IMAD R3, R20, UR4, RZ ;  /* 0x0000000414037c24 */ /* 0x000fe2000f8e02ff */
[----:B------:R-:W1:Y:S01]  /*2240*/  LDC.64 R12, c[0x0][0x5a8] ;  /* 0x00016a00ff0c7b82 */ /* 0x000e620000000a00 */
[----:B------:R-:W-:Y:S02]  /*2250*/  IADD3 R14, P0, R14, R10, RZ ;  /* 0x0000000a0e0e7210 */ /* 0x000fe40007f1e0ff */
[----:B------:R-:W-:-:S05]  /*2260*/  IMAD R3, R2, UR5, R3 ;  /* 0x0000000502037c24 */ /* 0x000fca000f8e0203 */
[----:B------:R-:W-:Y:S01]  /*2270*/  IADD3.X R15, R15, R11, R3, P0, !PT ;  /* 0x0000000b0f0f7210 */ /* 0x000fe200007fe403 */
[-C--:B0-----:R-:W-:Y:S02]  /*2280*/  IMAD R10, R9, R166.reuse, RZ ;  /* 0x000000a6090a7224 */ /* 0x081fe400078e02ff */
[----:B------:R-:W-:-:S04]  /*2290*/  IMAD.WIDE.U32 R2, R8, R166, R14 ;  /* 0x000000a608027225 */ /* 0x000fc800078e000e */
[----:B------:R-:W-:Y:S01]  /*22a0*/  IMAD R21, R8, R167, R10 ;  /* 0x000000a708157224 */ /* 0x000fe200078e020a */
[----:B-1----:R-:W-:-:S04]  /*22b0*/  IADD3 R2, P0, R2, R12, RZ ;  /* 0x0000000c02027210 */ /* 0x002fc80007f1e0ff */
[----:B------:R-:W-:Y:S01]  /*22c0*/  IADD3.X R3, R13, R3, R21, P0, !PT ;  /* 0x000000030d037210 */ /* 0x000fe200007fe415 */
[----:B------:R-:W-:Y:S08]  /*22d0*/  @P5 BRA `(.L_x_39) ;  /* 0x0000000000045947 */ /* 0x000ff00003800000 */
[----:B------:R0:W5:Y:S02]  /*22e0*/  LDG.E.U8 R164, desc[UR36][R2.64] ;  /* 0x0000002402a47981 */ /* 0x000164000c1e1100 */
.L_x_39:
[----:B------:R-:W-:Y:S05]  /*22f0*/  BSYNC B1 ;  /* 0x0000000000017941 */ /* 0x000fea0003800000 */
.L_x_38:
[----:B-----5:R-:W-:Y:S01]  /*2300*/  LOP3.LUT R9, R164, 0xffff, RZ, 0xc0, !PT ;  /* 0x0000ffffa4097812 */ /* 0x020fe200078ec0ff */
[C---:B------:R-:W-:Y:S01]  /*2310*/  IMAD.SHL.U32 R10, R166.reuse, 0x8, RZ ;  /* 0x00000008a60a7824 */ /* 0x040fe200078e00ff */
[----:B------:R-:W-:Y:S01]  /*2320*/  SHF.L.U64.HI R11, R166, 0x3, R167 ;  /* 0x00000003a60b7819 */ /* 0x000fe200000102a7 */
[----:B------:R-:W-:Y:S01]  /*2330*/  BSSY B1, `(.L_x_40) ;  /* 0x000000e000017945 */ /* 0x000fe20003800000 */
[----:B------:R-:W-:Y:S02]  /*2340*/  PRMT R19, R9, 0x8880, RZ ;  /* 0x0000888009137816 */ /* 0x000fe400000000ff */
[----:B------:R-:W-:Y:S01]  /*2350*/  ISETP.LT.OR P2, PT, R0, 0x2, !P1 ;  /* 0x000000020000780c */ /* 0x000fe20004f41670 */
[----:B------:R-:W-:Y:S01]  /*2360*/  IMAD.WIDE.U32 R8, R8, R166, R10 ;  /* 0x000000a608087225 */ /* 0x000fe200078e000a */
[----:B------:R-:W-:-:S03]  /*2370*/  ISETP.GE.AND P0, PT, R22, 0x9, PT ;  /* 0x000000091600780c */ /* 0x000fc60003f06270 */
[----:B------:R-:W-:Y:S01]  /*2380*/  IMAD R10, R19, R152, RZ ;  /* 0x00000098130a7224 */ /* 0x000fe200078e02ff */
[----:B------:R-:W-:Y:S01]  /*2390*/  IADD3 R8, P3, P4, R14, R12, R8 ;  /* 0x0000000c0e087210 */ /* 0x000fe20007c7e008 */
[----:B------:R-:W-:Y:S02]  /*23a0*/  IMAD.IADD R12, R21, 0x1, R9 ;  /* 0x00000001150c7824 */ /* 0x000fe400078e0209 */
[----:B------:R-:W-:-:S05]  /*23b0*/  @!P5 IMAD R11, R24, R153, R10 ;  /* 0x00000099180bd224 */ /* 0x000fca00078e020a */
[----:B------:R1:W-:Y:S01]  /*23c0*/  @!P5 STG.E.U8 desc[UR36][R4.64], R11 ;  /* 0x0000000b0400d986 */ /* 0x0003e2000c101124 */
[----:B------:R-:W-:Y:S05]  /*23d0*/  @P2 BRA `(.L_x_41) ;  /* 0x00000000000c2947 */ /* 0x000fea0003800000 */
[----:B------:R-:W1:Y:S02]  /*23e0*/  LDG.E.U8 R164, desc[UR36][R2.64+0x1] ;  /* 0x0000012402a47981 */ /* 0x000e64000c1e1100 */
[----:B-1----:R-:W-:-:S05]  /*23f0*/  PRMT R11, R164, 0x8880, RZ ;  /* 0x00008880a40b7816 */ /* 0x002fca00000000ff */
[----:B------:R-:W-:-:S07]  /*2400*/  IMAD R10, R11, R152, RZ ;  /* 0x000000980b0a7224 */ /* 0x000fce00078e02ff */
.L_x_41:
[----:B------:R-:W-:Y:S05]  /*2410*/  BSYNC B1 ;  /* 0x0000000000017941 */ /* 0x000fea0003800000 */
.L_x_40:
[C---:B------:R-:W-:Y:S01]  /*2420*/  ISETP.LT.OR P5, PT, R0.reuse, 0x1, !P0 ;  /* 0x000000010000780c */ /* 0x040fe200047a1670 */
[----:B------:R-:W-:Y:S01]  /*2430*/  @!P2 IMAD R25, R25, R153, R10 ;  /* 0x000000991919a224 */ /* 0x000fe200078e020a */
[----:B------:R-:W-:Y:S01]  /*2440*/  BSSY B1, `(.L_x_42) ;  /* 0x000000a000017945 */ /* 0x000fe20003800000 */
[----:B------:R-:W-:Y:S02]  /*2450*/  IADD3.X R9, R15, R13, R12, P3, P4 ;  /* 0x0000000d0f097210 */ /* 0x000fe40001fe840c */
[C---:B------:R-:W-:Y:S01]  /*2460*/  ISETP.LT.OR P3, PT, R0.reuse, 0x2, !P0 ;  /* 0x000000020000780c */ /* 0x040fe20004761670 */
[----:B------:R2:W-:Y:S01]  /*2470*/  @!P2 STG.E.U8 desc[UR36][R4.64+0x1], R25 ;  /* 0x000001190400a986 */ /* 0x0005e2000c101124 */
[C---:B------:R-:W-:Y:S02]  /*2480*/  ISETP.LT.OR P4, PT, R0.reuse, 0x9, !P1 ;  /* 0x000000090000780c */ /* 0x040fe40004f81670 */
[----:B------:R-:W-:-:S04]  /*2490*/  ISETP.LT.OR P2, PT, R0, 0xa, !P1 ;  /* 0x0000000a0000780c */ /* 0x000fc80004f41670 */
[----:B------:R-:W-:Y:S09]  /*24a0*/  @P5 BRA `(.L_x_43) ;  /* 0x00000000000c5947 */ /* 0x000ff20003800000 */
[----:B------:R-:W1:Y:S02]  /*24b0*/  LDG.E.U8 R164, desc[UR36][R8.64] ;  /* 0x0000002408a47981 */ /* 0x000e64000c1e1100 */
[----:B-1----:R-:W-:-:S05]  /*24c0*/  PRMT R11, R164, 0x8880, RZ ;  /* 0x00008880a40b7816 */ /* 0x002fca00000000ff */
[----:B------:R-:W-:-:S07]  /*24d0*/  IMAD R10, R11, R152, RZ ;  /* 0x000000980b0a7224 */ /* 0x000fce00078e02ff */
.L_x_43:
[----:B------:R-:W-:Y:S05]  /*24e0*/  BSYNC B1 ;  /* 0x0000000000017941 */ /* 0x000fea0003800000 */
.L_x_42:
[----:B-1----:R-:W-:Y:S01]  /*24f0*/  @!P5 IMAD R11, R26, R153, R10 ;  /* 0x000000991a0bd224 */ /* 0x002fe200078e020a */
[----:B------:R-:W-:Y:S04]  /*2500*/  BSSY B1, `(.L_x_44) ;  /* 0x0000006000017945 */ /* 0x000fe80003800000 */
[----:B------:R1:W-:Y:S01]  /*2510*/  @!P5 STG.E.U8 desc[UR36][R6.64], R11 ;  /* 0x0000000b0600d986 */ /* 0x0003e2000c101124 */
[----:B------:R-:W-:Y:S05]  /*2520*/  @P3 BRA `(.L_x_45) ;  /* 0x00000000000c3947 */ /* 0x000fea0003800000 */
[----:B------:R-:W1:Y:S02]  /*2530*/  LDG.E.U8 R164, desc[UR36][R8.64+0x1] ;  /* 0x0000012408a47981 */ /* 0x000e64000c1e1100 */
[----:B-1----:R-:W-:-:S05]  /*2540*/  PRMT R11, R164, 0x8880, RZ ;  /* 0x00008880a40b7816 */ /* 0x002fca00000000ff */
[----:B------:R-:W-:-:S07]  /*2550*/  IMAD R10, R11, R152, RZ ;  /* 0x000000980b0a7224 */ /* 0x000fce00078e02ff */
.L_x_45:
[----:B------:R-:W-:Y:S05]  /*2560*/  BSYNC B1 ;  /* 0x0000000000017941 */ /* 0x000fea0003800000 */
.L_x_44:
[----:B------:R-:W-:Y:S01]  /*2570*/  @!P3 IMAD R27, R27, R153, R10 ;  /* 0x000000991b1bb224 */ /* 0x000fe200078e020a */
[----:B------:R-:W-:Y:S04]  /*2580*/  BSSY B1, `(.L_x_46) ;  /* 0x0000006000017945 */ /* 0x000fe80003800000 */
[----:B------:R3:W-:Y:S01]  /*2590*/  @!P3 STG.E.U8 desc[UR36][R6.64+0x1], R27 ;  /* 0x0000011b0600b986 */ /* 0x0007e2000c101124 */
[----:B------:R-:W-:Y:S05]  /*25a0*/  @P4 BRA `(.L_x_47) ;  /* 0x00000000000c4947 */ /* 0x000fea0003800000 */
[----:B------:R-:W1:Y:S02]  /*25b0*/  LDG.E.U8 R164, desc[UR36][R2.64+0x8] ;  /* 0x0000082402a47981 */ /* 0x000e64000c1e1100 */
[----:B-1----:R-:W-:-:S05]  /*25c0*/  PRMT R11, R164, 0x8880, RZ ;  /* 0x00008880a40b7816 */ /* 0x002fca00000000ff */
[----:B------:R-:W-:-:S07]  /*25d0*/  IMAD R10, R11, R152, RZ ;  /* 0x000000980b0a7224 */ /* 0x000fce00078e02ff */
.L_x_47:
[----:B------:R-:W-:Y:S05]  /*25e0*/  BSYNC B1 ;  /* 0x0000000000017941 */ /* 0x000fea0003800000 */
.L_x_46:
[----:B-1----:R-:W-:Y:S01]  /*25f0*/  @!P4 IMAD R11, R28, R153, R10 ;  /* 0x000000991c0bc224 */ /* 0x002fe200078e020a */
[----:B------:R-:W-:Y:S04]  /*2600*/  BSSY B1, `(.L_x_48) ;  /* 0x0000006000017945 */ /* 0x000fe80003800000 */
[----:B------:R1:W-:Y:S01]  /*2610*/  @!P4 STG.E.U8 desc[UR36][R4.64+0x8], R11 ;  /* 0x0000080b0400c986 */ /* 0x0003e2000c101124 */
[----:B------:R-:W-:Y:S05]  /*2620*/  @P2 BRA `(.L_x_49) ;  /* 0x00000000000c2947 */ /* 0x000fea0003800000 */
[----:B------:R-:W1:Y:S02]  /*2630*/  LDG.E.U8 R164, desc[UR36][R2.64+0x9] ;  /* 0x0000092402a47981 */ /* 0x000e64000c1e1100 */
[----:B-1----:R-:W-:-:S05]  /*2640*/  PRMT R11, R164, 0x8880, RZ ;  /* 0x00008880a40b7816 */ /* 0x002fca00000000ff */
[----:B------:R-:W-:-:S07]  /*2650*/  IMAD R10, R11, R152, RZ ;  /* 0x000000980b0a7224 */ /* 0x000fce00078e02ff */
.L_x_49:
[----:B------:R-:W-:Y:S05]  /*2660*/  BSYNC B1 ;  /* 0x0000000000017941 */ /* 0x000fea0003800000 */
.L_x_48:
[C---:B------:R-:W-:Y:S01]  /*2670*/  ISETP.LT.OR P4, PT, R0.reuse, 0x9, !P0 ;  /* 0x000000090000780c */ /* 0x040fe20004781670 */
[----:B------:R-:W-:Y:S01]  /*2680*/  @!P2 IMAD R29, R29, R153, R10 ;  /* 0x000000991d1da224 */ /* 0x000fe200078e020a */
[----:B------:R-:W-:Y:S01]  /*2690*/  BSSY B1, `(.L_x_50) ;  /* 0x0000009000017945 */ /* 0x000fe20003800000 */
[C---:B------:R-:W-:Y:S02]  /*26a0*/  ISETP.LT.OR P3, PT, R0.reuse, 0xa, !P0 ;  /* 0x0000000a0000780c */ /* 0x040fe40004761670 */
[C---:B------:R-:W-:Y:S01]  /*26b0*/  ISETP.LT.OR P5, PT, R0.reuse, 0x11, !P1 ;  /* 0x000000110000780c */ /* 0x040fe20004fa1670 */
[----:B------:R4:W-:Y:S01]  /*26c0*/  @!P2 STG.E.U8 desc[UR36][R4.64+0x9], R29 ;  /* 0x0000091d0400a986 */ /* 0x0009e2000c101124 */
[----:B------:R-:W-:-:S06]  /*26d0*/  ISETP.LT.OR P2, PT, R0, 0x12, !P1 ;  /* 0x000000120000780c */ /* 0x000fcc0004f41670 */
[----:B------:R-:W-:Y:S07]  /*26e0*/  @P4 BRA `(.L_x_51) ;  /* 0x00000000000c4947 */ /* 0x000fee0003800000 */
[----:B------:R-:W1:Y:S02]  /*26f0*/  LDG.E.U8 R164, desc[UR36][R8.64+0x8] ;  /* 0x0000082408a47981 */ /* 0x000e64000c1e1100 */
[----:B-1----:R-:W-:-:S05]  /*2700*/  PRMT R11, R164, 0x8880, RZ ;  /* 0x00008880a40b7816 */ /* 0x002fca00000000ff */
[----:B------:R-:W-:-:S07]  /*2710*/  IMAD R10, R11, R152, RZ ;  /* 0x000000980b0a7224 */ /* 0x000fce00078e02ff */
.L_x_51:
[----:B------:R-:W-:Y:S05]  /*2720*/  BSYNC B1 ;  /* 0x0000000000017941 */ /* 0x000fea0003800000 */
.L_x_50:
[----:B-1----:R-:W-:Y:S01]  /*2730*/  @!P4 IMAD R11, R30, R153, R10 ;  /* 0x000000991e0bc224 */ /* 0x002fe200078e020a */
[----:B------:R-:W-:Y:S04]  /*2740*/  BSSY B1, `(.L_x_52) ;  /* 0x0000006000017945 */ /* 0x000fe80003800000 */
[----:B------:R1:W-:Y:S01]  /*2750*/  @!P4 STG.E.U8 desc[UR36][R6.64+0x8], R11 ;  /* 0x0000080b0600c986 */ /* 0x0003e2000c101124 */
[----:B------:R-:W-:Y:S05]  /*2760*/  @P3 BRA `(.L_x_53) ;  /* 0x00000000000c3947 */ /* 0x000fea0003800000 */
[----:B------:R-:W1:Y:S02]  /*2770*/  LDG.E.U8 R164, desc[UR36][R8.64+0x9] ;  /* 0x0000092408a47981 */ /* 0x000e64000c1e1100 */
[----:B-1----:R-:W-:-:S05]  /*2780*/  PRMT R11, R164, 0x8880, RZ ;  /* 0x00008880a40b7816 */ /* 0x002fca00000000ff */
[----:B------:R-:W-:-:S07]  /*2790*/  IMAD R10, R11, R152, RZ ;  /* 0x000000980b0a7224 */ /* 0x000fce00078e02ff */
.L_x_53:
[----:B------:R-:W-:Y:S05]  /*27a0*/  BSYNC B1 ;  /* 0x0000000000017941 */ /* 0x000fea0003800000 */
.L_x_52:
[----:B------:R-:W-:Y:S01]  /*27b0*/  @!P3 IMAD R31, R31, R153, R10 ;  /* 0x000000991f1fb224 */ /* 0x000fe200078e020a */
[----:B------:R-:W-:Y:S04]  /*27c0*/  BSSY B1, `(.L_x_54) ;  /* 0x0000006000017945 */ /* 0x000fe80003800000 */
[----:B------:R0:W-:Y:S01]  /*27d0*/  @!P3 STG.E.U8 desc[UR36][R6.64+0x9], R31 ;  /* 0x0000091f0600b986 */ /* 0x0001e2000c101124 */
[----:B------:R-:W-:Y:S05]  /*27e0*/  @P5 BRA `(.L_x_55) ;  /* 0x00000000000c5947 */ /* 0x000fea0003800000 */
[----:B------:R-:W1:Y:S02]  /*27f0*/  LDG.E.U8 R164, desc[UR36][R2.64+0x10] ;  /* 0x0000102402a47981 */ /* 0x000e64000c1e1100 */
[----:B-1----:R-:W-:-:S05]  /*2800*/  PRMT R11, R164, 0x8880, RZ ;  /* 0x00008880a40b7816 */ /* 0x002fca00000000ff */
[----:B------:R-:W-:-:S07]  /*2810*/  IMAD R10, R11, R152, RZ ;  /* 0x000000980b0a7224 */ /* 0x000fce00078e02ff */
.L_x_55:
[----:B------:R-:W-:Y:S05]  /*2820*/  BSYNC B1 ;  /* 0x0000000000017941 */ /* 0x000fea0003800000 */
.L_x_54:
[----:B-1----:R-:W-:Y:S01]  /*2830*/  @!P5 IMAD R11, R32, R153, R10 ;  /* 0x00000099200bd224 */ /* 0x002fe200078e020a */
[----:B------:R-:W-:Y:S04]  /*2840*/  BSSY B1, `(.L_x_56) ;  /* 0x0000006000017945 */ /* 0x000fe80003800000 */
[----:B------:R1:W-:Y:S01]  /*2850*/  @!P5 STG.E.U8 desc[UR36][R4.64+0x10], R11 ;  /* 0x0000100b0400d986 */ /* 0x0003e2000c101124 */
[----:B------:R-:W-:Y:S05]  /*2860*/  @P2 BRA `(.L_x_57) ;  /* 0x00000000000c2947 */ /* 0x000fea0003800000 */
[----:B------:R-:W1:Y:S02]  /*2870*/  LDG.E.U8 R164, desc[UR36][R2.64+0x11] ;  /* 0x0000112402a47981 */ /* 0x000e64000c1e1100 */
[----:B-1----:R-:W-:-:S05]  /*2880*/  PRMT R11, R164, 0x8880, RZ ;  /* 0x00008880a40b7816 */ /* 0x002fca00000000ff */
[----:B------:R-:W-:-:S07]  /*2890*/  IMAD R10, R11, R152, RZ ;  /* 0x000000980b0a7224 */ /* 0x000fce00078e02ff */
.L_x_57:
[----:B------:R-:W-:Y:S05]  /*28a0*/  BSYNC B1 ;  /* 0x0000000000017941 */ /* 0x000fea0003800000 */
.L_x_56:
        /* <DEDUP_REMOVED lines=11> */
.L_x_59:
[----:B------:R-:W-:Y:S05]  /*2960*/  BSYNC B1 ;  /* 0x0000000000017941 */ /* 0x000fea0003800000 */
.L_x_58:
[----:B-1----:R-:W-:Y:S01]  /*2970*/  @!P4 IMAD R11, R34, R153, R10 ;  /* 0x00000099220bc224 */ /* 0x002fe200078e020a */
[----:B------:R-:W-:Y:S04]  /*2980*/  BSSY B1, `(.L_x_60) ;  /* 0x0000006000017945 */ /* 0x000fe80003800000 */
[----:B------:R1:W-:Y:S01]  /*2990*/  @!P4 STG.E.U8 desc[UR36][R6.64+0x10], R11 ;  /* 0x0000100b0600c986 */ /* 0x0003e2000c101124 */
[----:B------:R-:W-:Y:S05]  /*29a0*/  @P3 BRA `(.L_x_61) ;  /* 0x00000000000c3947 */ /* 0x000fea0003800000 */
[----:B------:R-:W1:Y:S02]  /*29b0*/  LDG.E.U8 R164, desc[UR36][R8.64+0x11] ;  /* 0x0000112408a47981 */ /* 0x000e64000c1e1100 */
[----:B-1----:R-:W-:-:S05]  /*29c0*/  PRMT R11, R164, 0x8880, RZ ;  /* 0x00008880a40b7816 */ /* 0x002fca00000000ff */
[----:B------:R-:W-:-:S07]  /*29d0*/  IMAD R10, R11, R152, RZ ;  /* 0x000000980b0a7224 */ /* 0x000fce00078e02ff */
.L_x_61:
[----:B------:R-:W-:Y:S05]  /*29e0*/  BSYNC B1 ;  /* 0x0000000000017941 */ /* 0x000fea0003800000 */
.L_x_60:
[----:B------:R-:W-:Y:S01]  /*29f0*/  @!P3 IMAD R35, R35, R153, R10 ;  /* 0x000000992323b224 */ /* 0x000fe200078e020a */
[----:B------:R-:W-:Y:S04]  /*2a00*/  BSSY B1, `(.L_x_62) ;  /* 0x0000006000017945 */ /* 0x000fe80003800000 */
[----:B------:R0:W-:Y:S01]  /*2a10*/  @!P3 STG.E.U8 desc[UR36][R6.64+0x11], R35 ;  /* 0x000011230600b986 */ /* 0x0001e2000c101124 */
[----:B------:R-:W-:Y:S05]  /*2a20*/  @P5 BRA `(.L_x_63) ;  /* 0x00000000000c5947 */ /* 0x000fea0003800000 */
[----:B------:R-:W1:Y:S02]  /*2a30*/  LDG.E.U8 R164, desc[UR36][R2.64+0x18] ;  /* 0x0000182402a47981 */ /* 0x000e64000c1e1100 */
[----:B-1----:R-:W-:-:S05]  /*2a40*/  PRMT R11, R164, 0x8880, RZ ;  /* 0x00008880a40b7816 */ /* 0x002fca00000000ff */
[----:B------:R-:W-:-:S07]  /*2a50*/  IMAD R10, R11, R152, RZ ;  /* 0x000000980b0a7224 */ /* 0x000fce00078e02ff */
.L_x_63:
[----:B------:R-:W-:Y:S05]  /*2a60*/  BSYNC B1 ;  /* 0x0000000000017941 */ /* 0x000fea0003800000 */
.L_x_62:
[----:B-1----:R-:W-:Y:S01]  /*2a70*/  @!P5 IMAD R11, R36, R153, R10 ;  /* 0x00000099240bd224 */ /* 0x002fe200078e020a */
[----:B------:R-:W-:Y:S04]  /*2a80*/  BSSY B1, `(.L_x_64) ;  /* 0x0000006000017945 */ /* 0x000fe80003800000 */
[----:B------:R1:W-:Y:S01]  /*2a90*/  @!P5 STG.E.U8 desc[UR36][R4.64+0x18], R11 ;  /* 0x0000180b0400d986 */ /* 0x0003e2000c101124 */
[----:B------:R-:W-:Y:S05]  /*2aa0*/  @P2 BRA `(.L_x_65) ;  /* 0x00000000000c2947 */ /* 0x000fea0003800000 */
[----:B------:R-:W1:Y:S02]  /*2ab0*/  LDG.E.U8 R164, desc[UR36][R2.64+0x19] ;  /* 0x0000192402a47981 */ /* 0x000e64000c1e1100 */
[----:B-1----:R-:W-:-:S05]  /*2ac0*/  PRMT R11, R164, 0x8880, RZ ;  /* 0x00008880a40b7816 */ /* 0x002fca00000000ff */
[----:B------:R-:W-:-:S07]  /*2ad0*/  IMAD R10, R11, R152, RZ ;  /* 0x000000980b0a7224 */ /* 0x000fce00078e02ff */
.L_x_65:
[----:B------:R-:W-:Y:S05]  /*2ae0*/  BSYNC B1 ;  /* 0x0000000000017941 */ /* 0x000fea0003800000 */
.L_x_64:
        /* <DEDUP_REMOVED lines=11> */
.L_x_67:
[----:B------:R-:W-:Y:S05]  /*2ba0*/  BSYNC B1 ;  /* 0x0000000000017941 */ /* 0x000fea0003800000 */
.L_x_66:
[----:B-1----:R-:W-:Y:S01]  /*2bb0*/  @!P4 IMAD R11, R38, R153, R10 ;  /* 0x00000099260bc224 */ /* 0x002fe200078e020a */
[----:B------:R-:W-:Y:S04]  /*2bc0*/  BSSY B1, `(.L_x_68) ;  /* 0x0000006000017945 */ /* 0x000fe80003800000 */
[----:B------:R1:W-:Y:S01]  /*2bd0*/  @!P4 STG.E.U8 desc[UR36][R6.64+0x18], R11 ;  /* 0x0000180b0600c986 */ /* 0x0003e2000c101124 */
[----:B------:R-:W-:Y:S05]  /*2be0*/  @P3 BRA `(.L_x_69) ;  /* 0x00000000000c3947 */ /* 0x000fea0003800000 */
[----:B------:R-:W1:Y:S02]  /*2bf0*/  LDG.E.U8 R164, desc[UR36][R8.64+0x19] ;  /* 0x0000192408a47981 */ /* 0x000e64000c1e1100 */
[----:B-1----:R-:W-:-:S05]  /*2c00*/  PRMT R11, R164, 0x8880, RZ ;  /* 0x00008880a40b7816 */ /* 0x002fca00000000ff */
[----:B------:R-:W-:-:S07]  /*2c10*/  IMAD R10, R11, R152, RZ ;  /* 0x000000980b0a7224 */ /* 0x000fce00078e02ff */
.L_x_69:
[----:B------:R-:W-:Y:S05]  /*2c20*/  BSYNC B1 ;  /* 0x0000000000017941 */ /* 0x000fea0003800000 */
.L_x_68:
[----:B------:R-:W-:Y:S01]  /*2c30*/  @!P3 IMAD R39, R39, R153, R10 ;  /* 0x000000992727b224 */ /* 0x000fe200078e020a */
[----:B------:R-:W-:Y:S04]  /*2c40*/  BSSY B1, `(.L_x_70) ;  /* 0x0000006000017945 */ /* 0x000fe80003800000 */
[----:B------:R0:W-:Y:S01]  /*2c50*/  @!P3 STG.E.U8 desc[UR36][R6.64+0x19], R39 ;  /* 0x000019270600b986 */ /* 0x0001e2000c101124 */
[----:B------:R-:W-:Y:S05]  /*2c60*/  @P5 BRA `(.L_x_71) ;  /* 0x00000000000c5947 */ /* 0x000fea0003800000 */
[----:B------:R-:W1:Y:S02]  /*2c70*/  LDG.E.U8 R164, desc[UR36][R2.64+0x20] ;  /* 0x0000202402a47981 */ /* 0x000e64000c1e1100 */
[----:B-1----:R-:W-:-:S05]  /*2c80*/  PRMT R11, R164, 0x8880, RZ ;  /* 0x00008880a40b7816 */ /* 0x002fca00000000ff */
[----:B------:R-:W-:-:S07]  /*2c90*/  IMAD R10, R11, R152, RZ ;  /* 0x000000980b0a7224 */ /* 0x000fce00078e02ff */
.L_x_71:
[----:B------:R-:W-:Y:S05]  /*2ca0*/  BSYNC B1 ;  /* 0x0000000000017941 */ /* 0x000fea0003800000 */
.L_x_70:
[----:B-1----:R-:W-:Y:S01]  /*2cb0*/  @!P5 IMAD R11, R40, R153, R10 ;  /* 0x00000099280bd224 */ /* 0x002fe200078e020a */
[----:B------:R-:W-:Y:S04]  /*2cc0*/  BSSY B1, `(.L_x_72) ;  /* 0x0000006000017945 */ /* 0x000fe80003800000 */
[----:B------:R1:W-:Y:S01]  /*2cd0*/  @!P5 STG.E.U8 desc[UR36][R4.64+0x20], R11 ;  /* 0x0000200b0400d986 */ /* 0x0003e2000c101124 */
[----:B------:R-:W-:Y:S05]  /*2ce0*/  @P2 BRA `(.L_x_73) ;  /* 0x00000000000c2947 */ /* 0x000fea0003800000 */
[----:B------:R-:W1:Y:S02]  /*2cf0*/  LDG.E.U8 R164, desc[UR36][R2.64+0x21] ;  /* 0x0000212402a47981 */ /* 0x000e64000c1e1100 */
[----:B-1----:R-:W-:-:S05]  /*2d00*/  PRMT R11, R164, 0x8880, RZ ;  /* 0x00008880a40b7816 */ /* 0x002fca00000000ff */
[----:B------:R-:W-:-:S07]  /*2d10*/  IMAD R10, R11, R152, RZ ;  /* 0x000000980b0a7224 */ /* 0x000fce00078e02ff */
.L_x_73:
[----:B------:R-:W-:Y:S05]  /*2d20*/  BSYNC B1 ;  /* 0x0000000000017941 */ /* 0x000fea0003800000 */
.L_x_72:
        /* <DEDUP_REMOVED lines=11> */
.L_x_75:
[----:B------:R-:W-:Y:S05]  /*2de0*/  BSYNC B1 ;  /* 0x0000000000017941 */ /* 0x000fea0003800000 */
.L_x_74:
[----:B-1----:R-:W-:Y:S01]  /*2df0*/  @!P4 IMAD R11, R42, R153, R10 ;  /* 0x000000992a0bc224 */ /* 0x002fe200078e020a */
[----:B------:R-:W-:Y:S04]  /*2e00*/  BSSY B1, `(.L_x_76) ;  /* 0x0000006000017945 */ /* 0x000fe80003800000 */
[----:B------:R1:W-:Y:S01]  /*2e10*/  @!P4 STG.E.U8 desc[UR36][R6.64+0x20], R11 ;  /* 0x0000200b0600c986 */ /* 0x0003e2000c101124 */
[----:B------:R-:W-:Y:S05]  /*2e20*/  @P3 BRA `(.L_x_77) ;  /* 0x00000000000c3947 */ /* 0x000fea0003800000 */
[----:B------:R-:W1:Y:S02]  /*2e30*/  LDG.E.U8 R164, desc[UR36][R8.64+0x21] ;  /* 0x0000212408a47981 */ /* 0x000e64000c1e1100 */
[----:B-1----:R-:W-:-:S05]  /*2e40*/  PRMT R11, R164, 0x8880, RZ ;  /* 0x00008880a40b7816 */ /* 0x002fca00000000ff */
[----:B------:R-:W-:-:S07]  /*2e50*/  IMAD R10, R11, R152, RZ ;  /* 0x000000980b0a7224 */ /* 0x000fce00078e02ff */
.L_x_77:
[----:B------:R-:W-:Y:S05]  /*2e60*/  BSYNC B1 ;  /* 0x0000000000017941 */ /* 0x000fea0003800000 */
.L_x_76:
[----:B------:R-:W-:Y:S01]  /*2e70*/  @!P3 IMAD R43, R43, R153, R10 ;  /* 0x000000992b2bb224 */ /* 0x000fe200078e020a */
[----:B------:R-:W-:Y:S04]  /*2e80*/  BSSY B1, `(.L_x_78) ;  /* 0x0000006000017945 */ /* 0x000fe80003800000 */
[----:B------:R0:W-:Y:S01]  /*2e90*/  @!P3 STG.E.U8 desc[UR36][R6.64+0x21], R43 ;  /* 0x0000212b0600b986 */ /* 0x0001e2000c101124 */
[----:B------:R-:W-:Y:S05]  /*2ea0*/  @P5 BRA `(.L_x_79) ;  /* 0x00000000000c5947 */ /* 0x000fea0003800000 */
[----:B------:R-:W1:Y:S02]  /*2eb0*/  LDG.E.U8 R164, desc[UR36][R2.64+0x28] ;  /* 0x0000282402a47981 */ /* 0x000e64000c1e1100 */
[----:B-1----:R-:W-:-:S05]  /*2ec0*/  PRMT R11, R164, 0x8880, RZ ;  /* 0x00008880a40b7816 */ /* 0x002fca00000000ff */
[----:B------:R-:W-:-:S07]  /*2ed0*/  IMAD R10, R11, R152, RZ ;  /* 0x000000980b0a7224 */ /* 0x000fce00078e02ff */
.L_x_79:
[----:B------:R-:W-:Y:S05]  /*2ee0*/  BSYNC B1 ;  /* 0x0000000000017941 */ /* 0x000fea0003800000 */
.L_x_78:
[----:B-1----:R-:W-:Y:S01]  /*2ef0*/  @!P5 IMAD R11, R44, R153, R10 ;  /* 0x000000992c0bd224 */ /* 0x002fe200078e020a */
[----:B------:R-:W-:Y:S04]  /*2f00*/  BSSY B1, `(.L_x_80) ;  /* 0x0000006000017945 */ /* 0x000fe80003800000 */
[----:B------:R1:W-:Y:S01]  /*2f10*/  @!P5 STG.E.U8 desc[UR36][R4.64+0x28], R11 ;  /* 0x0000280b0400d986 */ /* 0x0003e2000c101124 */
[----:B------:R-:W-:Y:S05]  /*2f20*/  @P2 BRA `(.L_x_81) ;  /* 0x00000000000c2947 */ /* 0x000fea0003800000 */
[----:B------:R-:W1:Y:S02]  /*2f30*/  LDG.E.U8 R164, desc[UR36][R2.64+0x29] ;  /* 0x0000292402a47981 */ /* 0x000e64000c1e1100 */
[----:B-1----:R-:W-:-:S05]  /*2f40*/  PRMT R11, R164, 0x8880, RZ ;  /* 0x00008880a40b7816 */ /* 0x002fca00000000ff */
[----:B------:R-:W-:-:S07]  /*2f50*/  IMAD R10, R11, R152, RZ ;  /* 0x000000980b0a7224 */ /* 0x000fce00078e02ff */
.L_x_81:
[----:B------:R-:W-:Y:S05]  /*2f60*/  BSYNC B1 ;  /* 0x0000000000017941 */ /* 0x000fea0003800000 */
.L_x_80:
        /* <DEDUP_REMOVED lines=11> */
.L_x_83:
[----:B------:R-:W-:Y:S05]  /*3020*/  BSYNC B1 ;  /* 0x0000000000017941 */ /* 0x000fea0003800000 */
.L_x_82:
[----:B-1----:R-:W-:Y:S01]  /*3030*/  @!P4 IMAD R11, R46, R153, R10 ;  /* 0x000000992e0bc224 */ /* 0x002fe200078e020a */
[----:B------:R-:W-:Y:S04]  /*3040*/  BSSY B1, `(.L_x_84) ;  /* 0x0000006000017945 */ /* 0x000fe80003800000 */
[----:B------:R1:W-:Y:S01]  /*3050*/  @!P4 STG.E.U8 desc[UR36][R6.64+0x28], R11 ;  /* 0x0000280b0600c986 */ /* 0x0003e2000c101124 */
[----:B------:R-:W-:Y:S05]  /*3060*/  @P3 BRA `(.L_x_85) ;  /* 0x00000000000c3947 */ /* 0x000fea0003800000 */
[----:B------:R-:W1:Y:S02]  /*3070*/  LDG.E.U8 R164, desc[UR36][R8.64+0x29] ;  /* 0x0000292408a47981 */ /* 0x000e64000c1e1100 */
[----:B-1----:R-:W-:-:S05]  /*3080*/  PRMT R11, R164, 0x8880, RZ ;  /* 0x00008880a40b7816 */ /* 0x002fca00000000ff */
[----:B------:R-:W-:-:S07]  /*3090*/  IMAD R10, R11, R152, RZ ;  /* 0x000000980b0a7224 */ /* 0x000fce00078e02ff */
.L_x_85:
[----:B------:R-:W-:Y:S05]  /*30a0*/  BSYNC B1 ;  /* 0x0000000000017941 */ /* 0x000fea0003800000 */
.L_x_84:
[----:B------:R-:W-:Y:S01]  /*30b0*/  @!P3 IMAD R47, R47, R153, R10 ;  /* 0x000000992f2fb224 */ /* 0x000fe200078e020a */
[----:B------:R-:W-:Y:S04]  /*30c0*/  BSSY B1, `(.L_x_86) ;  /* 0x0000006000017945 */ /* 0x000fe80003800000 */
[----:B------:R0:W-:Y:S01]  /*30d0*/  @!P3 STG.E.U8 desc[UR36][R6.64+0x29], R47 ;  /* 0x0000292f0600b986 */ /* 0x0001e2000c101124 */
[----:B------:R-:W-:Y:S05]  /*30e0*/  @P5 BRA `(.L_x_87) ;  /* 0x00000000000c5947 */ /* 0x000fea0003800000 */
[----:B------:R-:W1:Y:S02]  /*30f0*/  LDG.E.U8 R164, desc[UR36][R2.64+0x30] ;  /* 0x0000302402a47981 */ /* 0x000e64000c1e1100 */
[----:B-1----:R-:W-:-:S05]  /*3100*/  PRMT R11, R164, 0x8880, RZ ;  /* 0x00008880a40b7816 */ /* 0x002fca00000000ff */
[----:B------:R-:W-:-:S07]  /*3110*/  IMAD R10, R11, R152, RZ ;  /* 0x000000980b0a7224 */ /* 0x000fce00078e02ff */
.L_x_87:
[----:B------:R-:W-:Y:S05]  /*3120*/  BSYNC B1 ;  /* 0x0000000000017941 */ /* 0x000fea0003800000 */
.L_x_86:
[----:B-1----:R-:W-:Y:S01]  /*3130*/  @!P5 IMAD R11, R48, R153, R10 ;  /* 0x00000099300bd224 */ /* 0x002fe200078e020a */
[----:B------:R-:W-:Y:S04]  /*3140*/  BSSY B1, `(.L_x_88) ;  /* 0x0000006000017945 */ /* 0x000fe80003800000 */
[----:B------:R1:W-:Y:S01]  /*3150*/  @!P5 STG.E.U8 desc[UR36][R4.64+0x30], R11 ;  /* 0x0000300b0400d986 */ /* 0x0003e2000c101124 */
[----:B------:R-:W-:Y:S05]  /*3160*/  @P2 BRA `(.L_x_89) ;  /* 0x00000000000c2947 */ /* 0x000fea0003800000 */
[----:B------:R-:W1:Y:S02]  /*3170*/  LDG.E.U8 R164, desc[UR36][R2.64+0x31] ;  /* 0x0000312402a47981 */ /* 0x000e64000c1e1100 */
[----:B-1----:R-:W-:-:S05]  /*3180*/  PRMT R11, R164, 0x8880, RZ ;  /* 0x00008880a40b7816 */ /* 0x002fca00000000ff */
[----:B------:R-:W-:-:S07]  /*3190*/  IMAD R10, R11, R152, RZ ;  /* 0x000000980b0a7224 */ /* 0x000fce00078e02ff */
.L_x_89:
[----:B------:R-:W-:Y:S05]  /*31a0*/  BSYNC B1 ;  /* 0x0000000000017941 */ /* 0x000fea0003800000 */
.L_x_88:
        /* <DEDUP_REMOVED lines=11> */
.L_x_91:
[----:B------:R-:W-:Y:S05]  /*3260*/  BSYNC B1 ;  /* 0x0000000000017941 */ /* 0x000fea0003800000 */
.L_x_90:
[----:B-1----:R-:W-:Y:S01]  /*3270*/  @!P4 IMAD R11, R50, R153, R10 ;  /* 0x00000099320bc224 */ /* 0x002fe200078e020a */
[----:B------:R-:W-:Y:S04]  /*3280*/  BSSY B1, `(.L_x_92) ;  /* 0x0000006000017945 */ /* 0x000fe80003800000 */
[----:B------:R1:W-:Y:S01]  /*3290*/  @!P4 STG.E.U8 desc[UR36][R6.64+0x30], R11 ;  /* 0x0000300b0600c986 */ /* 0x0003e2000c101124 */
[----:B------:R-:W-:Y:S05]  /*32a0*/  @P3 BRA `(.L_x_93) ;  /* 0x00000000000c3947 */ /* 0x000fea0003800000 */
[----:B------:R-:W1:Y:S02]  /*32b0*/  LDG.E.U8 R164, desc[UR36][R8.64+0x31] ;  /* 0x0000312408a47981 */ /* 0x000e64000c1e1100 */
[----:B-1----:R-:W-:-:S05]  /*32c0*/  PRMT R11, R164, 0x8880, RZ ;  /* 0x00008880a40b7816 */ /* 0x002fca00000000ff */
[----:B------:R-:W-:-:S07]  /*32d0*/  IMAD R10, R11, R152, RZ ;  /* 0x000000980b0a7224 */ /* 0x000fce00078e02ff */
.L_x_93:
[----:B------:R-:W-:Y:S05]  /*32e0*/  BSYNC B1 ;  /* 0x0000000000017941 */ /* 0x000fea0003800000 */
.L_x_92:
[----:B------:R-:W-:Y:S01]  /*32f0*/  @!P3 IMAD R51, R51, R153, R10 ;  /* 0x000000993333b224 */ /* 0x000fe200078e020a */
[----:B------:R-:W-:Y:S04]  /*3300*/  BSSY B1, `(.L_x_94) ;  /* 0x0000006000017945 */ /* 0x000fe80003800000 */
[----:B------:R0:W-:Y:S01]  /*3310*/  @!P3 STG.E.U8 desc[UR36][R6.64+0x31], R51 ;  /* 0x000031330600b986 */ /* 0x0001e2000c101124 */
[----:B------:R-:W-:Y:S05]  /*3320*/  @P5 BRA `(.L_x_95) ;  /* 0x00000000000c5947 */ /* 0x000fea0003800000 */
[----:B------:R-:W1:Y:S02]  /*3330*/  LDG.E.U8 R164, desc[UR36][R2.64+0x38] ;  /* 0x0000382402a47981 */ /* 0x000e64000c1e1100 */
[----:B-1----:R-:W-:-:S05]  /*3340*/  PRMT R11, R164, 0x8880, RZ ;  /* 0x00008880a40b7816 */ /* 0x002fca00000000ff */
[----:B------:R-:W-:-:S07]  /*3350*/  IMAD R10, R11, R152, RZ ;  /* 0x000000980b0a7224 */ /* 0x000fce00078e02ff */
.L_x_95:
[----:B------:R-:W-:Y:S05]  /*3360*/  BSYNC B1 ;  /* 0x0000000000017941 */ /* 0x000fea0003800000 */
.L_x_94:
[----:B-1----:R-:W-:Y:S01]  /*3370*/  @!P5 IMAD R11, R52, R153, R10 ;  /* 0x00000099340bd224 */ /* 0x002fe200078e020a */
[----:B------:R-:W-:Y:S04]  /*3380*/  BSSY B1, `(.L_x_96) ;  /* 0x0000006000017945 */ /* 0x000fe80003800000 */
[----:B------:R1:W-:Y:S01]  /*3390*/  @!P5 STG.E.U8 desc[UR36][R4.64+0x38], R11 ;  /* 0x0000380b0400d986 */ /* 0x0003e2000c101124 */
[----:B------:R-:W-:Y:S05]  /*33a0*/  @P2 BRA `(.L_x_97) ;  /* 0x00000000000c2947 */ /* 0x000fea0003800000 */
[----:B------:R-:W1:Y:S02]  /*33b0*/  LDG.E.U8 R164, desc[UR36][R2.64+0x39] ;  /* 0x0000392402a47981 */ /* 0x000e64000c1e1100 */
[----:B-1----:R-:W-:-:S05]  /*33c0*/  PRMT R11, R164, 0x8880, RZ ;  /* 0x00008880a40b7816 */ /* 0x002fca00000000ff */
[----:B------:R-:W-:-:S07]  /*33d0*/  IMAD R10, R11, R152, RZ ;  /* 0x000000980b0a7224 */ /* 0x000fce00078e02ff */
.L_x_97:
[----:B------:R-:W-:Y:S05]  /*33e0*/  BSYNC B1 ;  /* 0x0000000000017941 */ /* 0x000fea0003800000 */
.L_x_96:
        /* <DEDUP_REMOVED lines=11> */
.L_x_99:
[----:B------:R-:W-:Y:S05]  /*34a0*/  BSYNC B1 ;  /* 0x0000000000017941 */ /* 0x000fea0003800000 */
.L_x_98:
[----:B-1----:R-:W-:Y:S01]  /*34b0*/  @!P4 IMAD R11, R54, R153, R10 ;  /* 0x00000099360bc224 */ /* 0x002fe200078e020a */
[----:B------:R-:W-:Y:S04]  /*34c0*/  BSSY B1, `(.L_x_100) ;  /* 0x0000006000017945 */ /* 0x000fe80003800000 */
[----:B------:R1:W-:Y:S01]  /*34d0*/  @!P4 STG.E.U8 desc[UR36][R6.64+0x38], R11 ;  /* 0x0000380b0600c986 */ /* 0x0003e2000c101124 */
[----:B------:R-:W-:Y:S05]  /*34e0*/  @P3 BRA `(.L_x_101) ;  /* 0x00000000000c3947 */ /* 0x000fea0003800000 */
[----:B------:R-:W1:Y:S02]  /*34f0*/  LDG.E.U8 R164, desc[UR36][R8.64+0x39] ;  /* 0x0000392408a47981 */ /* 0x000e64000c1e1100 */
[----:B-1----:R-:W-:-:S05]  /*3500*/  PRMT R11, R164, 0x8880, RZ ;  /* 0x00008880a40b7816 */ /* 0x002fca00000000ff */
[----:B------:R-:W-:-:S07]  /*3510*/  IMAD R10, R11, R152, RZ ;  /* 0x000000980b0a7224 */ /* 0x000fce00078e02ff */
.L_x_101:
[----:B------:R-:W-:Y:S05]  /*3520*/  BSYNC B1 ;  /* 0x0000000000017941 */ /* 0x000fea0003800000 */
.L_x_100:
[----:B------:R-:W-:Y:S01]  /*3530*/  @!P3 IMAD R55, R55, R153, R10 ;  /* 0x000000993737b224 */ /* 0x000fe200078e020a */
[----:B------:R-:W-:Y:S04]  /*3540*/  BSSY B1, `(.L_x_102) ;  /* 0x0000006000017945 */ /* 0x000fe80003800000 */
[----:B------:R0:W-:Y:S01]  /*3550*/  @!P3 STG.E.U8 desc[UR36][R6.64+0x39], R55 ;  /* 0x000039370600b986 */ /* 0x0001e2000c101124 */
[----:B------:R-:W-:Y:S05]  /*3560*/  @P5 BRA `(.L_x_103) ;  /* 0x00000000000c5947 */ /* 0x000fea0003800000 */
[----:B------:R-:W1:Y:S02]  /*3570*/  LDG.E.U8 R164, desc[UR36][R2.64+0x40] ;  /* 0x0000402402a47981 */ /* 0x000e64000c1e1100 */
[----:B-1----:R-:W-:-:S05]  /*3580*/  PRMT R11, R164, 0x8880, RZ ;  /* 0x00008880a40b7816 */ /* 0x002fca00000000ff */
[----:B------:R-:W-:-:S07]  /*3590*/  IMAD R10, R11, R152, RZ ;  /* 0x000000980b0a7224 */ /* 0x000fce00078e02ff */
.L_x_103:
[----:B------:R-:W-:Y:S05]  /*35a0*/  BSYNC B1 ;  /* 0x0000000000017941 */ /* 0x000fea0003800000 */
.L_x_102:
[----:B-1----:R-:W-:Y:S01]  /*35b0*/  @!P5 IMAD R11, R56, R153, R10 ;  /* 0x00000099380bd224 */ /* 0x002fe200078e020a */
[----:B------:R-:W-:Y:S04]  /*35c0*/  BSSY B1, `(.L_x_104) ;  /* 0x0000006000017945 */ /* 0x000fe80003800000 */
[----:B------:R1:W-:Y:S01]  /*35d0*/  @!P5 STG.E.U8 desc[UR36][R4.64+0x40], R11 ;  /* 0x0000400b0400d986 */ /* 0x0003e2000c101124 */
[----:B------:R-:W-:Y:S05]  /*35e0*/  @P2 BRA `(.L_x_105) ;  /* 0x00000000000c2947 */ /* 0x000fea0003800000 */
[----:B------:R-:W1:Y:S02]  /*35f0*/  LDG.E.U8 R164, desc[UR36][R2.64+0x41] ;  /* 0x0000412402a47981 */ /* 0x000e64000c1e1100 */
[----:B-1----:R-:W-:-:S05]  /*3600*/  PRMT R11, R164, 0x8880, RZ ;  /* 0x00008880a40b7816 */ /* 0x002fca00000000ff */
[----:B------:R-:W-:-:S07]  /*3610*/  IMAD R10, R11, R152, RZ ;  /* 0x000000980b0a7224 */ /* 0x000fce00078e02ff */
.L_x_105:
[----:B------:R-:W-:Y:S05]  /*3620*/  BSYNC B1 ;  /* 0x0000000000017941 */ /* 0x000fea0003800000 */
.L_x_104:
        /* <DEDUP_REMOVED lines=11> */
.L_x_107:
[----:B------:R-:W-:Y:S05]  /*36e0*/  BSYNC B1 ;  /* 0x0000000000017941 */ /* 0x000fea0003800000 */
.L_x_106:
[----:B-1----:R-:W-:Y:S01]  /*36f0*/  @!P4 IMAD R11, R58, R153, R10 ;  /* 0x000000993a0bc224 */ /* 0x002fe200078e020a */
[----:B------:R-:W-:Y:S04]  /*3700*/  BSSY B1, `(.L_x_108) ;  /* 0x0000006000017945 */ /* 0x000fe80003800000 */
[----:B------:R1:W-:Y:S01]  /*3710*/  @!P4 STG.E.U8 desc[UR36][R6.64+0x40], R11 ;  /* 0x0000400b0600c986 */ /* 0x0003e2000c101124 */
[----:B------:R-:W-:Y:S05]  /*3720*/  @P3 BRA `(.L_x_109) ;  /* 0x00000000000c3947 */ /* 0x000fea0003800000 */
[----:B------:R-:W1:Y:S02]  /*3730*/  LDG.E.U8 R164, desc[UR36][R8.64+0x41] ;  /* 0x0000412408a47981 */ /* 0x000e64000c1e1100 */
[----:B-1----:R-:W-:-:S05]  /*3740*/  PRMT R11, R164, 0x8880, RZ ;  /* 0x00008880a40b7816 */ /* 0x002fca00000000ff */
[----:B------:R-:W-:-:S07]  /*3750*/  IMAD R10, R11, R152, RZ ;  /* 0x000000980b0a7224 */ /* 0x000fce00078e02ff */
.L_x_109:
[----:B------:R-:W-:Y:S05]  /*3760*/  BSYNC B1 ;  /* 0x0000000000017941 */ /* 0x000fea0003800000 */
.L_x_108:
[----:B------:R-:W-:Y:S01]  /*3770*/  @!P3 IMAD R59, R59, R153, R10 ;  /* 0x000000993b3bb224 */ /* 0x000fe200078e020a */
[----:B------:R-:W-:Y:S04]  /*3780*/  BSSY B1, `(.L_x_110) ;  /* 0x0000006000017945 */ /* 0x000fe80003800000 */
[----:B------:R0:W-:Y:S01]  /*3790*/  @!P3 STG.E.U8 desc[UR36][R6.64+0x41], R59 ;  /* 0x0000413b0600b986 */ /* 0x0001e2000c101124 */
[----:B------:R-:W-:Y:S05]  /*37a0*/  @P5 BRA `(.L_x_111) ;  /* 0x00000000000c5947 */ /* 0x000fea0003800000 */
[----:B------:R-:W1:Y:S02]  /*37b0*/  LDG.E.U8 R164, desc[UR36][R2.64+0x48] ;  /* 0x0000482402a47981 */ /* 0x000e64000c1e1100 */
[----:B-1----:R-:W-:-:S05]  /*37c0*/  PRMT R11, R164, 0x8880, RZ ;  /* 0x00008880a40b7816 */ /* 0x002fca00000000ff */
[----:B------:R-:W-:-:S07]  /*37d0*/  IMAD R10, R11, R152, RZ ;  /* 0x000000980b0a7224 */ /* 0x000fce00078e02ff */
.L_x_111:
[----:B------:R-:W-:Y:S05]  /*37e0*/  BSYNC B1 ;  /* 0x0000000000017941 */ /* 0x000fea0003800000 */
.L_x_110:
[----:B-1----:R-:W-:Y:S01]  /*37f0*/  @!P5 IMAD R11, R60, R153, R10 ;  /* 0x000000993c0bd224 */ /* 0x002fe200078e020a */
[----:B------:R-:W-:Y:S04]  /*3800*/  BSSY B1, `(.L_x_112) ;  /* 0x0000006000017945 */ /* 0x000fe80003800000 */
[----:B------:R1:W-:Y:S01]  /*3810*/  @!P5 STG.E.U8 desc[UR36][R4.64+0x48], R11 ;  /* 0x0000480b0400d986 */ /* 0x0003e2000c101124 */
[----:B------:R-:W-:Y:S05]  /*3820*/  @P2 BRA `(.L_x_113) ;  /* 0x00000000000c2947 */ /* 0x000fea0003800000 */
[----:B------:R-:W1:Y:S02]  /*3830*/  LDG.E.U8 R164, desc[UR36][R2.64+0x49] ;  /* 0x0000492402a47981 */ /* 0x000e64000c1e1100 */
[----:B-1----:R-:W-:-:S05]  /*3840*/  PRMT R11, R164, 0x8880, RZ ;  /* 0x00008880a40b7816 */ /* 0x002fca00000000ff */
[----:B------:R-:W-:-:S07]  /*3850*/  IMAD R10, R11, R152, RZ ;  /* 0x000000980b0a7224 */ /* 0x000fce00078e02ff */
.L_x_113:
[----:B------:R-:W-:Y:S05]  /*3860*/  BSYNC B1 ;  /* 0x0000000000017941 */ /* 0x000fea0003800000 */
.L_x_112:
        /* <DEDUP_REMOVED lines=11> */
.L_x_115:
[----:B------:R-:W-:Y:S05]  /*3920*/  BSYNC B1 ;  /* 0x0000000000017941 */ /* 0x000fea0003800000 */
.L_x_114:
[----:B-1----:R-:W-:Y:S01]  /*3930*/  @!P4 IMAD R11, R62, R153, R10 ;  /* 0x000000993e0bc224 */ /* 0x002fe200078e020a */
[----:B------:R-:W-:Y:S04]  /*3940*/  BSSY B1, `(.L_x_116) ;  /* 0x0000006000017945 */ /* 0x000fe80003800000 */
[----:B------:R1:W-:Y:S01]  /*3950*/  @!P4 STG.E.U8 desc[UR36][R6.64+0x48], R11 ;  /* 0x0000480b0600c986 */ /* 0x0003e2000c101124 */
[----:B------:R-:W-:Y:S05]  /*3960*/  @P3 BRA `(.L_x_117) ;  /* 0x00000000000c3947 */ /* 0x000fea0003800000 */
[----:B------:R-:W1:Y:S02]  /*3970*/  LDG.E.U8 R164, desc[UR36][R8.64+0x49] ;  /* 0x0000492408a47981 */ /* 0x000e64000c1e1100 */
[----:B-1----:R-:W-:-:S05]  /*3980*/  PRMT R11, R164, 0x8880, RZ ;  /* 0x00008880a40b7816 */ /* 0x002fca00000000ff */
[----:B------:R-:W-:-:S07]  /*3990*/  IMAD R10, R11, R152, RZ ;  /* 0x000000980b0a7224 */ /* 0x000fce00078e02ff */
.L_x_117:
[----:B------:R-:W-:Y:S05]  /*39a0*/  BSYNC B1 ;  /* 0x0000000000017941 */ /* 0x000fea0003800000 */
.L_x_116:
[----:B------:R-:W-:Y:S01]  /*39b0*/  @!P3 IMAD R63, R63, R153, R10 ;  /* 0x000000993f3fb224 */ /* 0x000fe200078e020a */
[----:B------:R-:W-:Y:S04]  /*39c0*/  BSSY B1, `(.L_x_118) ;  /* 0x0000006000017945 */ /* 0x000fe80003800000 */
[----:B------:R0:W-:Y:S01]  /*39d0*/  @!P3 STG.E.U8 desc[UR36][R6.64+0x49], R63 ;  /* 0x0000493f0600b986 */ /* 0x0001e2000c101124 */
[----:B------:R-:W-:Y:S05]  /*39e0*/  @P5 BRA `(.L_x_119) ;  /* 0x00000000000c5947 */ /* 0x000fea0003800000 */
[----:B------:R-:W1:Y:S02]  /*39f0*/  LDG.E.U8 R164, desc[UR36][R2.64+0x50] ;  /* 0x0000502402a47981 */ /* 0x000e64000c1e1100 */
[----:B-1----:R-:W-:-:S05]  /*3a00*/  PRMT R11, R164, 0x8880, RZ ;  /* 0x00008880a40b7816 */ /* 0x002fca00000000ff */
[----:B------:R-:W-:-:S07]  /*3a10*/  IMAD R10, R11, R152, RZ ;  /* 0x000000980b0a7224 */ /* 0x000fce00078e02ff */
.L_x_119:
[----:B------:R-:W-:Y:S05]  /*3a20*/  BSYNC B1 ;  /* 0x0000000000017941 */ /* 0x000fea0003800000 */
.L_x_118:
[----:B-1----:R-:W-:Y:S01]  /*3a30*/  @!P5 IMAD R11, R64, R153, R10 ;  /* 0x00000099400bd224 */ /* 0x002fe200078e020a */
[----:B------:R-:W-:Y:S04]  /*3a40*/  BSSY B1, `(.L_x_120) ;  /* 0x0000006000017945 */ /* 0x000fe80003800000 */
[----:B------:R1:W-:Y:S01]  /*3a50*/  @!P5 STG.E.U8 desc[UR36][R4.64+0x50], R11 ;  /* 0x0000500b0400d986 */ /* 0x0003e2000c101124 */
[----:B------:R-:W-:Y:S05]  /*3a60*/  @P2 BRA `(.L_x_121) ;  /* 0x00000000000c2947 */ /* 0x000fea0003800000 */
[----:B------:R-:W1:Y:S02]  /*3a70*/  LDG.E.U8 R164, desc[UR36][R2.64+0x51] ;  /* 0x0000512402a47981 */ /* 0x000e64000c1e1100 */
[----:B-1----:R-:W-:-:S05]  /*3a80*/  PRMT R11, R164, 0x8880, RZ ;  /* 0x00008880a40b7816 */ /* 0x002fca00000000ff */
[----:B------:R-:W-:-:S07]  /*3a90*/  IMAD R10, R11, R152, RZ ;  /* 0x000000980b0a7224 */ /* 0x000fce00078e02ff */
.L_x_121:
[----:B------:R-:W-:Y:S05]  /*3aa0*/  BSYNC B1 ;  /* 0x0000000000017941 */ /* 0x000fea0003800000 */
.L_x_120:
        /* <DEDUP_REMOVED lines=11> */
.L_x_123:
[----:B------:R-:W-:Y:S05]  /*3b60*/  BSYNC B1 ;  /* 0x0000000000017941 */ /* 0x000fea0003800000 */
.L_x_122:
[----:B-1----:R-:W-:Y:S01]  /*3b70*/  @!P4 IMAD R11, R66, R153, R10 ;  /* 0x00000099420bc224 */ /* 0x002fe200078e020a */
[----:B------:R-:W-:Y:S04]  /*3b80*/  BSSY B1, `(.L_x_124) ;  /* 0x0000006000017945 */ /* 0x000fe80003800000 */
[----:B------:R1:W-:Y:S01]  /*3b90*/  @!P4 STG.E.U8 desc[UR36][R6.64+0x50], R11 ;  /* 0x0000500b0600c986 */ /* 0x0003e2000c101124 */
[----:B------:R-:W-:Y:S05]  /*3ba0*/  @P3 BRA `(.L_x_125) ;  /* 0x00000000000c3947 */ /* 0x000fea0003800000 */
[----:B------:R-:W1:Y:S02]  /*3bb0*/  LDG.E.U8 R164, desc[UR36][R8.64+0x51] ;  /* 0x0000512408a47981 */ /* 0x000e64000c1e1100 */
[----:B-1----:R-:W-:-:S05]  /*3bc0*/  PRMT R11, R164, 0x8880, RZ ;  /* 0x00008880a40b7816 */ /* 0x002fca00000000ff */
[----:B------:R-:W-:-:S07]  /*3bd0*/  IMAD R10, R11, R152, RZ ;  /* 0x000000980b0a7224 */ /* 0x000fce00078e02ff */
.L_x_125:
[----:B------:R-:W-:Y:S05]  /*3be0*/  BSYNC B1 ;  /* 0x0000000000017941 */ /* 0x000fea0003800000 */
.L_x_124:
[----:B------:R-:W-:Y:S01]  /*3bf0*/  @!P3 IMAD R67, R67, R153, R10 ;  /* 0x000000994343b224 */ /* 0x000fe200078e020a */
[----:B------:R-:W-:Y:S04]  /*3c00*/  BSSY B1, `(.L_x_126) ;  /* 0x0000006000017945 */ /* 0x000fe80003800000 */
[----:B------:R0:W-:Y:S01]  /*3c10*/  @!P3 STG.E.U8 desc[UR36][R6.64+0x51], R67 ;  /* 0x000051430600b986 */ /* 0x0001e2000c101124 */
[----:B------:R-:W-:Y:S05]  /*3c20*/  @P5 BRA `(.L_x_127) ;  /* 0x00000000000c5947 */ /* 0x000fea0003800000 */
[----:B------:R-:W1:Y:S02]  /*3c30*/  LDG.E.U8 R164, desc[UR36][R2.64+0x58] ;  /* 0x0000582402a47981 */ /* 0x000e64000c1e1100 */
[----:B-1----:R-:W-:-:S05]  /*3c40*/  PRMT R11, R164, 0x8880, RZ ;  /* 0x00008880a40b7816 */ /* 0x002fca00000000ff */
[----:B------:R-:W-:-:S07]  /*3c50*/  IMAD R10, R11, R152, RZ ;  /* 0x000000980b0a7224 */ /* 0x000fce00078e02ff */
.L_x_127:
[----:B------:R-:W-:Y:S05]  /*3c60*/  BSYNC B1 ;  /* 0x0000000000017941 */ /* 0x000fea0003800000 */
.L_x_126:
[----:B-1----:R-:W-:Y:S01]  /*3c70*/  @!P5 IMAD R11, R68, R153, R10 ;  /* 0x00000099440bd224 */ /* 0x002fe200078e020a */
[----:B------:R-:W-:Y:S04]  /*3c80*/  BSSY B1, `(.L_x_128) ;  /* 0x0000006000017945 */ /* 0x000fe80003800000 */
[----:B------:R1:W-:Y:S01]  /*3c90*/  @!P5 STG.E.U8 desc[UR36][R4.64+0x58], R11 ;  /* 0x0000580b0400d986 */ /* 0x0003e2000c101124 */
[----:B------:R-:W-:Y:S05]  /*3ca0*/  @P2 BRA `(.L_x_129) ;  /* 0x00000000000c2947 */ /* 0x000fea0003800000 */
[----:B------:R-:W1:Y:S02]  /*3cb0*/  LDG.E.U8 R164, desc[UR36][R2.64+0x59] ;  /* 0x0000592402a47981 */ /* 0x000e64000c1e1100 */
[----:B-1----:R-:W-:-:S05]  /*3cc0*/  PRMT R11, R164, 0x8880, RZ ;  /* 0x00008880a40b7816 */ /* 0x002fca00000000ff */
[----:B------:R-:W-:-:S07]  /*3cd0*/  IMAD R10, R11, R152, RZ ;  /* 0x000000980b0a7224 */ /* 0x000fce00078e02ff */
.L_x_129:
[----:B------:R-:W-:Y:S05]  /*3ce0*/  BSYNC B1 ;  /* 0x0000000000017941 */ /* 0x000fea0003800000 */
.L_x_128:
        /* <DEDUP_REMOVED lines=11> */
.L_x_131:
[----:B------:R-:W-:Y:S05]  /*3da0*/  BSYNC B1 ;  /* 0x0000000000017941 */ /* 0x000fea0003800000 */
.L_x_130:
[----:B-1----:R-:W-:Y:S01]  /*3db0*/  @!P4 IMAD R11, R70, R153, R10 ;  /* 0x00000099460bc224 */ /* 0x002fe200078e020a */
[----:B------:R-:W-:Y:S04]  /*3dc0*/  BSSY B1, `(.L_x_132) ;  /* 0x0000006000017945 */ /* 0x000fe80003800000 */
[----:B------:R1:W-:Y:S01]  /*3dd0*/  @!P4 STG.E.U8 desc[UR36][R6.64+0x58], R11 ;  /* 0x0000580b0600c986 */ /* 0x0003e2000c101124 */
[----:B------:R-:W-:Y:S05]  /*3de0*/  @P3 BRA `(.L_x_133) ;  /* 0x00000000000c3947 */ /* 0x000fea0003800000 */
[----:B------:R-:W1:Y:S02]  /*3df0*/  LDG.E.U8 R164, desc[UR36][R8.64+0x59] ;  /* 0x0000592408a47981 */ /* 0x000e64000c1e1100 */
[----:B-1----:R-:W-:-:S05]  /*3e00*/  PRMT R11, R164, 0x8880, RZ ;  /* 0x00008880a40b7816 */ /* 0x002fca00000000ff */
[----:B------:R-:W-:-:S07]  /*3e10*/  IMAD R10, R11, R152, RZ ;  /* 0x000000980b0a7224 */ /* 0x000fce00078e02ff */
.L_x_133:
[----:B------:R-:W-:Y:S05]  /*3e20*/  BSYNC B1 ;  /* 0x0000000000017941 */ /* 0x000fea0003800000 */
.L_x_132:
[----:B------:R-:W-:Y:S01]  /*3e30*/  @!P3 IMAD R71, R71, R153, R10 ;  /* 0x000000994747b224 */ /* 0x000fe200078e020a */
[----:B------:R-:W-:Y:S04]  /*3e40*/  BSSY B1, `(.L_x_134) ;  /* 0x0000006000017945 */ /* 0x000fe80003800000 */
[----:B------:R0:W-:Y:S01]  /*3e50*/  @!P3 STG.E.U8 desc[UR36][R6.64+0x59], R71 ;  /* 0x000059470600b986 */ /* 0x0001e2000c101124 */
[----:B------:R-:W-:Y:S05]  /*3e60*/  @P5 BRA `(.L_x_135) ;  /* 0x00000000000c5947 */ /* 0x000fea0003800000 */
[----:B------:R-:W1:Y:S02]  /*3e70*/  LDG.E.U8 R164, desc[UR36][R2.64+0x60] ;  /* 0x0000602402a47981 */ /* 0x000e64000c1e1100 */
[----:B-1----:R-:W-:-:S05]  /*3e80*/  PRMT R11, R164, 0x8880, RZ ;  /* 0x00008880a40b7816 */ /* 0x002fca00000000ff */
[----:B------:R-:W-:-:S07]  /*3e90*/  IMAD R10, R11, R152, RZ ;  /* 0x000000980b0a7224 */ /* 0x000fce00078e02ff */
.L_x_135:
[----:B------:R-:W-:Y:S05]  /*3ea0*/  BSYNC B1 ;  /* 0x0000000000017941 */ /* 0x000fea0003800000 */
.L_x_134:
[----:B-1----:R-:W-:Y:S01]  /*3eb0*/  @!P5 IMAD R11, R72, R153, R10 ;  /* 0x00000099480bd224 */ /* 0x002fe200078e020a */
[----:B------:R-:W-:Y:S04]  /*3ec0*/  BSSY B1, `(.L_x_136) ;  /* 0x0000006000017945 */ /* 0x000fe80003800000 */
[----:B------:R1:W-:Y:S01]  /*3ed0*/  @!P5 STG.E.U8 desc[UR36][R4.64+0x60], R11 ;  /* 0x0000600b0400d986 */ /* 0x0003e2000c101124 */
[----:B------:R-:W-:Y:S05]  /*3ee0*/  @P2 BRA `(.L_x_137) ;  /* 0x00000000000c2947 */ /* 0x000fea0003800000 */
[----:B------:R-:W1:Y:S02]  /*3ef0*/  LDG.E.U8 R164, desc[UR36][R2.64+0x61] ;  /* 0x0000612402a47981 */ /* 0x000e64000c1e1100 */
[----:B-1----:R-:W-:-:S05]  /*3f00*/  PRMT R11, R164, 0x8880, RZ ;  /* 0x00008880a40b7816 */ /* 0x002fca00000000ff */
[----:B------:R-:W-:-:S07]  /*3f10*/  IMAD R10, R11, R152, RZ ;  /* 0x000000980b0a7224 */ /* 0x000fce00078e02ff */
.L_x_137:
[----:B------:R-:W-:Y:S05]  /*3f20*/  BSYNC B1 ;  /* 0x0000000000017941 */ /* 0x000fea0003800000 */
.L_x_136:
        /* <DEDUP_REMOVED lines=11> */
.L_x_139:
[----:B------:R-:W-:Y:S05]  /*3fe0*/  BSYNC B1 ;  /* 0x0000000000017941 */ /* 0x000fea0003800000 */
.L_x_138:
[----:B-1----:R-:W-:Y:S01]  /*3ff0*/  @!P4 IMAD R11, R74, R153, R10 ;  /* 0x000000994a0bc224 */ /* 0x002fe200078e020a */
[----:B------:R-:W-:Y:S04]  /*4000*/  BSSY B1, `(.L_x_140) ;  /* 0x0000006000017945 */ /* 0x000fe80003800000 */
[----:B------:R1:W-:Y:S01]  /*4010*/  @!P4 STG.E.U8 desc[UR36][R6.64+0x60], R11 ;  /* 0x0000600b0600c986 */ /* 0x0003e2000c101124 */
[----:B------:R-:W-:Y:S05]  /*4020*/  @P3 BRA `(.L_x_141) ;  /* 0x00000000000c3947 */ /* 0x000fea0003800000 */
[----:B------:R-:W1:Y:S02]  /*4030*/  LDG.E.U8 R164, desc[UR36][R8.64+0x61] ;  /* 0x0000612408a47981 */ /* 0x000e64000c1e1100 */
[----:B-1----:R-:W-:-:S05]  /*4040*/  PRMT R11, R164, 0x8880, RZ ;  /* 0x00008880a40b7816 */ /* 0x002fca00000000ff */
[----:B------:R-:W-:-:S07]  /*4050*/  IMAD R10, R11, R152, RZ ;  /* 0x000000980b0a7224 */ /* 0x000fce00078e02ff */
.L_x_141:
[----:B------:R-:W-:Y:S05]  /*4060*/  BSYNC B1 ;  /* 0x0000000000017941 */ /* 0x000fea0003800000 */
.L_x_140:
[----:B------:R-:W-:Y:S01]  /*4070*/  @!P3 IMAD R75, R75, R153, R10 ;  /* 0x000000994b4bb224 */ /* 0x000fe200078e020a */
[----:B------:R-:W-:Y:S04]  /*4080*/  BSSY B1, `(.L_x_142) ;  /* 0x0000006000017945 */ /* 0x000fe80003800000 */
[----:B------:R0:W-:Y:S01]  /*4090*/  @!P3 STG.E.U8 desc[UR36][R6.64+0x61], R75 ;  /* 0x0000614b0600b986 */ /* 0x0001e2000c101124 */
[----:B------:R-:W-:Y:S05]  /*40a0*/  @P5 BRA `(.L_x_143) ;  /* 0x00000000000c5947 */ /* 0x000fea0003800000 */
[----:B------:R-:W1:Y:S02]  /*40b0*/  LDG.E.U8 R164, desc[UR36][R2.64+0x68] ;  /* 0x0000682402a47981 */ /* 0x000e64000c1e1100 */
[----:B-1----:R-:W-:-:S05]  /*40c0*/  PRMT R11, R164, 0x8880, RZ ;  /* 0x00008880a40b7816 */ /* 0x002fca00000000ff */
[----:B------:R-:W-:-:S07]  /*40d0*/  IMAD R10, R11, R152, RZ ;  /* 0x000000980b0a7224 */ /* 0x000fce00078e02ff */
.L_x_143:
[----:B------:R-:W-:Y:S05]  /*40e0*/  BSYNC B1 ;  /* 0x0000000000017941 */ /* 0x000fea0003800000 */
.L_x_142:
[----:B-1----:R-:W-:Y:S01]  /*40f0*/  @!P5 IMAD R11, R76, R153, R10 ;  /* 0x000000994c0bd224 */ /* 0x002fe200078e020a */
[----:B------:R-:W-:Y:S04]  /*4100*/  BSSY B1, `(.L_x_144) ;  /* 0x0000006000017945 */ /* 0x000fe80003800000 */
[----:B------:R1:W-:Y:S01]  /*4110*/  @!P5 STG.E.U8 desc[UR36][R4.64+0x68], R11 ;  /* 0x0000680b0400d986 */ /* 0x0003e2000c101124 */
[----:B------:R-:W-:Y:S05]  /*4120*/  @P2 BRA `(.L_x_145) ;  /* 0x00000000000c2947 */ /* 0x000fea0003800000 */
[----:B------:R-:W1:Y:S02]  /*4130*/  LDG.E.U8 R164, desc[UR36][R2.64+0x69] ;  /* 0x0000692402a47981 */ /* 0x000e64000c1e1100 */
[----:B-1----:R-:W-:-:S05]  /*4140*/  PRMT R11, R164, 0x8880, RZ ;  /* 0x00008880a40b7816 */ /* 0x002fca00000000ff */
[----:B------:R-:W-:-:S07]  /*4150*/  IMAD R10, R11, R152, RZ ;  /* 0x000000980b0a7224 */ /* 0x000fce00078e02ff */
.L_x_145:
[----:B------:R-:W-:Y:S05]  /*4160*/  BSYNC B1 ;  /* 0x0000000000017941 */ /* 0x000fea0003800000 */
.L_x_144:
        /* <DEDUP_REMOVED lines=11> */
.L_x_147:
[----:B------:R-:W-:Y:S05]  /*4220*/  BSYNC B1 ;  /* 0x0000000000017941 */ /* 0x000fea0003800000 */
.L_x_146:
[----:B-1----:R-:W-:Y:S01]  /*4230*/  @!P4 IMAD R11, R78, R153, R10 ;  /* 0x000000994e0bc224 */ /* 0x002fe200078e020a */
[----:B------:R-:W-:Y:S04]  /*4240*/  BSSY B1, `(.L_x_148) ;  /* 0x0000006000017945 */ /* 0x000fe80003800000 */
[----:B------:R1:W-:Y:S01]  /*4250*/  @!P4 STG.E.U8 desc[UR36][R6.64+0x68], R11 ;  /* 0x0000680b0600c986 */ /* 0x0003e2000c101124 */
[----:B------:R-:W-:Y:S05]  /*4260*/  @P3 BRA `(.L_x_149) ;  /* 0x00000000000c3947 */ /* 0x000fea0003800000 */
[----:B------:R-:W1:Y:S02]  /*4270*/  LDG.E.U8 R164, desc[UR36][R8.64+0x69] ;  /* 0x0000692408a47981 */ /* 0x000e64000c1e1100 */
[----:B-1----:R-:W-:-:S05]  /*4280*/  PRMT R11, R164, 0x8880, RZ ;  /* 0x00008880a40b7816 */ /* 0x002fca00000000ff */
[----:B------:R-:W-:-:S07]  /*4290*/  IMAD R10, R11, R152, RZ ;  /* 0x000000980b0a7224 */ /* 0x000fce00078e02ff */
.L_x_149:
[----:B------:R-:W-:Y:S05]  /*42a0*/  BSYNC B1 ;  /* 0x0000000000017941 */ /* 0x000fea0003800000 */
.L_x_148:
[----:B------:R-:W-:Y:S01]  /*42b0*/  @!P3 IMAD R79, R79, R153, R10 ;  /* 0x000000994f4fb224 */ /* 0x000fe200078e020a */
[----:B------:R-:W-:Y:S04]  /*42c0*/  BSSY B1, `(.L_x_150) ;  /* 0x0000006000017945 */ /* 0x000fe80003800000 */
[----:B------:R0:W-:Y:S01]  /*42d0*/  @!P3 STG.E.U8 desc[UR36][R6.64+0x69], R79 ;  /* 0x0000694f0600b986 */ /* 0x0001e2000c101124 */
[----:B------:R-:W-:Y:S05]  /*42e0*/  @P5 BRA `(.L_x_151) ;  /* 0x00000000000c5947 */ /* 0x000fea0003800000 */
[----:B------:R-:W1:Y:S02]  /*42f0*/  LDG.E.U8 R164, desc[UR36][R2.64+0x70] ;  /* 0x0000702402a47981 */ /* 0x000e64000c1e1100 */
[----:B-1----:R-:W-:-:S05]  /*4300*/  PRMT R11, R164, 0x8880, RZ ;  /* 0x00008880a40b7816 */ /* 0x002fca00000000ff */
[----:B------:R-:W-:-:S07]  /*4310*/  IMAD R10, R11, R152, RZ ;  /* 0x000000980b0a7224 */ /* 0x000fce00078e02ff */
.L_x_151:
[----:B------:R-:W-:Y:S05]  /*4320*/  BSYNC B1 ;  /* 0x0000000000017941 */ /* 0x000fea0003800000 */
.L_x_150:
[----:B-1----:R-:W-:Y:S01]  /*4330*/  @!P5 IMAD R11, R80, R153, R10 ;  /* 0x00000099500bd224 */ /* 0x002fe200078e020a */
[----:B------:R-:W-:Y:S04]  /*4340*/  BSSY B1, `(.L_x_152) ;  /* 0x0000006000017945 */ /* 0x000fe80003800000 */
[----:B------:R1:W-:Y:S01]  /*4350*/  @!P5 STG.E.U8 desc[UR36][R4.64+0x70], R11 ;  /* 0x0000700b0400d986 */ /* 0x0003e2000c101124 */
[----:B------:R-:W-:Y:S05]  /*4360*/  @P2 BRA `(.L_x_153) ;  /* 0x00000000000c2947 */ /* 0x000fea0003800000 */
[----:B------:R-:W1:Y:S02]  /*4370*/  LDG.E.U8 R164, desc[UR36][R2.64+0x71] ;  /* 0x0000712402a47981 */ /* 0x000e64000c1e1100 */
[----:B-1----:R-:W-:-:S05]  /*4380*/  PRMT R11, R164, 0x8880, RZ ;  /* 0x00008880a40b7816 */ /* 0x002fca00000000ff */
[----:B------:R-:W-:-:S07]  /*4390*/  IMAD R10, R11, R152, RZ ;  /* 0x000000980b0a7224 */ /* 0x000fce00078e02ff */
.L_x_153:
[----:B------:R-:W-:Y:S05]  /*43a0*/  BSYNC B1 ;  /* 0x0000000000017941 */ /* 0x000fea0003800000 */
.L_x_152:
        /* <DEDUP_REMOVED lines=11> */
.L_x_155:
[----:B------:R-:W-:Y:S05]  /*4460*/  BSYNC B1 ;  /* 0x0000000000017941 */ /* 0x000fea0003800000 */
.L_x_154:
[----:B-1----:R-:W-:Y:S01]  /*4470*/  @!P4 IMAD R11, R82, R153, R10 ;  /* 0x00000099520bc224 */ /* 0x002fe200078e020a */
[----:B------:R-:W-:Y:S04]  /*4480*/  BSSY B1, `(.L_x_156) ;  /* 0x0000006000017945 */ /* 0x000fe80003800000 */
[----:B------:R1:W-:Y:S01]  /*4490*/  @!P4 STG.E.U8 desc[UR36][R6.64+0x70], R11 ;  /* 0x0000700b0600c986 */ /* 0x0003e2000c101124 */
[----:B------:R-:W-:Y:S05]  /*44a0*/  @P3 BRA `(.L_x_157) ;  /* 0x00000000000c3947 */ /* 0x000fea0003800000 */
[----:B------:R-:W1:Y:S02]  /*44b0*/  LDG.E.U8 R164, desc[UR36][R8.64+0x71] ;  /* 0x0000712408a47981 */ /* 0x000e64000c1e1100 */
[----:B-1----:R-:W-:-:S05]  /*44c0*/  PRMT R11, R164, 0x8880, RZ ;  /* 0x00008880a40b7816 */ /* 0x002fca00000000ff */
[----:B------:R-:W-:-:S07]  /*44d0*/  IMAD R10, R11, R152, RZ ;  /* 0x000000980b0a7224 */ /* 0x000fce00078e02ff */
.L_x_157:
[----:B------:R-:W-:Y:S05]  /*44e0*/  BSYNC B1 ;  /* 0x0000000000017941 */ /* 0x000fea0003800000 */
.L_x_156:
[----:B------:R-:W-:Y:S01]  /*44f0*/  @!P3 IMAD R83, R83, R153, R10 ;  /* 0x000000995353b224 */ /* 0x000fe200078e020a */
[----:B------:R-:W-:Y:S04]  /*4500*/  BSSY B1, `(.L_x_158) ;  /* 0x0000006000017945 */ /* 0x000fe80003800000 */
[----:B------:R0:W-:Y:S01]  /*4510*/  @!P3 STG.E.U8 desc[UR36][R6.64+0x71], R83 ;  /* 0x000071530600b986 */ /* 0x0001e2000c101124 */
[----:B------:R-:W-:Y:S05]  /*4520*/  @P5 BRA `(.L_x_159) ;  /* 0x00000000000c5947 */ /* 0x000fea0003800000 */
[----:B------:R-:W1:Y:S02]  /*4530*/  LDG.E.U8 R164, desc[UR36][R2.64+0x78] ;  /* 0x0000782402a47981 */ /* 0x000e64000c1e1100 */
[----:B-1----:R-:W-:-:S05]  /*4540*/  PRMT R11, R164, 0x8880, RZ ;  /* 0x00008880a40b7816 */ /* 0x002fca00000000ff */
[----:B------:R-:W-:-:S07]  /*4550*/  IMAD R10, R11, R152, RZ ;  /* 0x000000980b0a7224 */ /* 0x000fce00078e02ff */
.L_x_159:
[----:B------:R-:W-:Y:S05]  /*4560*/  BSYNC B1 ;  /* 0x0000000000017941 */ /* 0x000fea0003800000 */
.L_x_158:
[----:B-1----:R-:W-:Y:S01]  /*4570*/  @!P5 IMAD R11, R84, R153, R10 ;  /* 0x00000099540bd224 */ /* 0x002fe200078e020a */
[----:B------:R-:W-:Y:S04]  /*4580*/  BSSY B1, `(.L_x_160) ;  /* 0x0000006000017945 */ /* 0x000fe80003800000 */
[----:B------:R1:W-:Y:S01]  /*4590*/  @!P5 STG.E.U8 desc[UR36][R4.64+0x78], R11 ;  /* 0x0000780b0400d986 */ /* 0x0003e2000c101124 */
[----:B------:R-:W-:Y:S05]  /*45a0*/  @P2 BRA `(.L_x_161) ;  /* 0x00000000000c2947 */ /* 0x000fea0003800000 */
[----:B------:R-:W1:Y:S02]  /*45b0*/  LDG.E.U8 R164, desc[UR36][R2.64+0x79] ;  /* 0x0000792402a47981 */ /* 0x000e64000c1e1100 */
[----:B-1----:R-:W-:-:S05]  /*45c0*/  PRMT R11, R164, 0x8880, RZ ;  /* 0x00008880a40b7816 */ /* 0x002fca00000000ff */
[----:B------:R-:W-:-:S07]  /*45d0*/  IMAD R10, R11, R152, RZ ;  /* 0x000000980b0a7224 */ /* 0x000fce00078e02ff */
.L_x_161:
[----:B------:R-:W-:Y:S05]  /*45e0*/  BSYNC B1 ;  /* 0x0000000000017941 */ /* 0x000fea0003800000 */
.L_x_160:
        /* <DEDUP_REMOVED lines=11> */
.L_x_163:
[----:B------:R-:W-:Y:S05]  /*46a0*/  BSYNC B1 ;  /* 0x0000000000017941 */ /* 0x000fea0003800000 */
.L_x_162:
[----:B-1----:R-:W-:Y:S01]  /*46b0*/  @!P4 IMAD R11, R86, R153, R10 ;  /* 0x00000099560bc224 */ /* 0x002fe200078e020a */
[----:B------:R-:W-:Y:S04]  /*46c0*/  BSSY B1, `(.L_x_164) ;  /* 0x0000006000017945 */ /* 0x000fe80003800000 */
[----:B------:R1:W-:Y:S01]  /*46d0*/  @!P4 STG.E.U8 desc[UR36][R6.64+0x78], R11 ;  /* 0x0000780b0600c986 */ /* 0x0003e2000c101124 */
[----:B------:R-:W-:Y:S05]  /*46e0*/  @P3 BRA `(.L_x_165) ;  /* 0x00000000000c3947 */ /* 0x000fea0003800000 */
[----:B------:R-:W1:Y:S02]  /*46f0*/  LDG.E.U8 R164, desc[UR36][R8.64+0x79] ;  /* 0x0000792408a47981 */ /* 0x000e64000c1e1100 */
[----:B-1----:R-:W-:-:S05]  /*4700*/  PRMT R11, R164, 0x8880, RZ ;  /* 0x00008880a40b7816 */ /* 0x002fca00000000ff */
[----:B------:R-:W-:-:S07]  /*4710*/  IMAD R10, R11, R152, RZ ;  /* 0x000000980b0a7224 */ /* 0x000fce00078e02ff */
.L_x_165:
[----:B------:R-:W-:Y:S05]  /*4720*/  BSYNC B1 ;  /* 0x0000000000017941 */ /* 0x000fea0003800000 */
.L_x_164:
[----:B------:R-:W-:Y:S01]  /*4730*/  @!P3 IMAD R87, R87, R153, R10 ;  /* 0x000000995757b224 */ /* 0x000fe200078e020a */
[----:B------:R-:W-:Y:S04]  /*4740*/  BSSY B1, `(.L_x_166) ;  /* 0x0000006000017945 */ /* 0x000fe80003800000 */
[----:B------:R0:W-:Y:S01]  /*4750*/  @!P3 STG.E.U8 desc[UR36][R6.64+0x79], R87 ;  /* 0x000079570600b986 */ /* 0x0001e2000c101124 */
[----:B------:R-:W-:Y:S05]  /*4760*/  @P5 BRA `(.L_x_167) ;  /* 0x00000000000c5947 */ /* 0x000fea0003800000 */
[----:B------:R-:W1:Y:S02]  /*4770*/  LDG.E.U8 R164, desc[UR36][R2.64+0x80] ;  /* 0x0000802402a47981 */ /* 0x000e64000c1e1100 */
[----:B-1----:R-:W-:-:S05]  /*4780*/  PRMT R11, R164, 0x8880, RZ ;  /* 0x00008880a40b7816 */ /* 0x002fca00000000ff */
[----:B------:R-:W-:-:S07]  /*4790*/  IMAD R10, R11, R152, RZ ;  /* 0x000000980b0a7224 */ /* 0x000fce00078e02ff */
.L_x_167:
[----:B------:R-:W-:Y:S05]  /*47a0*/  BSYNC B1 ;  /* 0x0000000000017941 */ /* 0x000fea0003800000 */
.L_x_166:
[----:B-1----:R-:W-:Y:S01]  /*47b0*/  @!P5 IMAD R11, R88, R153, R10 ;  /* 0x00000099580bd224 */ /* 0x002fe200078e020a */
[----:B------:R-:W-:Y:S04]  /*47c0*/  BSSY B1, `(.L_x_168) ;  /* 0x0000006000017945 */ /* 0x000fe80003800000 */
[----:B------:R1:W-:Y:S01]  /*47d0*/  @!P5 STG.E.U8 desc[UR36][R4.64+0x80], R11 ;  /* 0x0000800b0400d986 */ /* 0x0003e2000c101124 */
[----:B------:R-:W-:Y:S05]  /*47e0*/  @P2 BRA `(.L_x_169) ;  /* 0x00000000000c2947 */ /* 0x000fea0003800000 */
[----:B------:R-:W1:Y:S02]  /*47f0*/  LDG.E.U8 R164, desc[UR36][R2.64+0x81] ;  /* 0x0000812402a47981 */ /* 0x000e64000c1e1100 */
[----:B-1----:R-:W-:-:S05]  /*4800*/  PRMT R11, R164, 0x8880, RZ ;  /* 0x00008880a40b7816 */ /* 0x002fca00000000ff */
[----:B------:R-:W-:-:S07]  /*4810*/  IMAD R10, R11, R152, RZ ;  /* 0x000000980b0a7224 */ /* 0x000fce00078e02ff */
.L_x_169:
[----:B------:R-:W-:Y:S05]  /*4820*/  BSYNC B1 ;  /* 0x0000000000017941 */ /* 0x000fea0003800000 */
.L_x_168:
        /* <DEDUP_REMOVED lines=11> */
.L_x_171:
[----:B------:R-:W-:Y:S05]  /*48e0*/  BSYNC B1 ;  /* 0x0000000000017941 */ /* 0x000fea0003800000 */
.L_x_170:
[----:B-1----:R-:W-:Y:S01]  /*48f0*/  @!P4 IMAD R11, R90, R153, R10 ;  /* 0x000000995a0bc224 */ /* 0x002fe200078e020a */
[----:B------:R-:W-:Y:S04]  /*4900*/  BSSY B1, `(.L_x_172) ;  /* 0x0000006000017945 */ /* 0x000fe80003800000 */
[----:B------:R1:W-:Y:S01]  /*4910*/  @!P4 STG.E.U8 desc[UR36][R6.64+0x80], R11 ;  /* 0x0000800b0600c986 */ /* 0x0003e2000c101124 */
[----:B------:R-:W-:Y:S05]  /*4920*/  @P3 BRA `(.L_x_173) ;  /* 0x00000000000c3947 */ /* 0x000fea0003800000 */
[----:B------:R-:W1:Y:S02]  /*4930*/  LDG.E.U8 R164, desc[UR36][R8.64+0x81] ;  /* 0x0000812408a47981 */ /* 0x000e64000c1e1100 */
[----:B-1----:R-:W-:-:S05]  /*4940*/  PRMT R11, R164, 0x8880, RZ ;  /* 0x00008880a40b7816 */ /* 0x002fca00000000ff */
[----:B------:R-:W-:-:S07]  /*4950*/  IMAD R10, R11, R152, RZ ;  /* 0x000000980b0a7224 */ /* 0x000fce00078e02ff */
.L_x_173:
[----:B------:R-:W-:Y:S05]  /*4960*/  BSYNC B1 ;  /* 0x0000000000017941 */ /* 0x000fea0003800000 */
.L_x_172:
[----:B------:R-:W-:Y:S01]  /*4970*/  @!P3 IMAD R91, R91, R153, R10 ;  /* 0x000000995b5bb224 */ /* 0x000fe200078e020a */
[----:B------:R-:W-:Y:S04]  /*4980*/  BSSY B1, `(.L_x_174) ;  /* 0x0000006000017945 */ /* 0x000fe80003800000 */
[----:B------:R0:W-:Y:S01]  /*4990*/  @!P3 STG.E.U8 desc[UR36][R6.64+0x81], R91 ;  /* 0x0000815b0600b986 */ /* 0x0001e2000c101124 */
[----:B------:R-:W-:Y:S05]  /*49a0*/  @P5 BRA `(.L_x_175) ;  /* 0x00000000000c5947 */ /* 0x000fea0003800000 */
[----:B------:R-:W1:Y:S02]  /*49b0*/  LDG.E.U8 R164, desc[UR36][R2.64+0x88] ;  /* 0x0000882402a47981 */ /* 0x000e64000c1e1100 */
[----:B-1----:R-:W-:-:S05]  /*49c0*/  PRMT R11, R164, 0x8880, RZ ;  /* 0x00008880a40b7816 */ /* 0x002fca00000000ff */
[----:B------:R-:W-:-:S07]  /*49d0*/  IMAD R10, R11, R152, RZ ;  /* 0x000000980b0a7224 */ /* 0x000fce00078e02ff */
.L_x_175:
[----:B------:R-:W-:Y:S05]  /*49e0*/  BSYNC B1 ;  /* 0x0000000000017941 */ /* 0x000fea0003800000 */
.L_x_174:
[----:B-1----:R-:W-:Y:S01]  /*49f0*/  @!P5 IMAD R11, R92, R153, R10 ;  /* 0x000000995c0bd224 */ /* 0x002fe200078e020a */
[----:B------:R-:W-:Y:S04]  /*4a00*/  BSSY B1, `(.L_x_176) ;  /* 0x0000006000017945 */ /* 0x000fe80003800000 */
[----:B------:R1:W-:Y:S01]  /*4a10*/  @!P5 STG.E.U8 desc[UR36][R4.64+0x88], R11 ;  /* 0x0000880b0400d986 */ /* 0x0003e2000c101124 */
[----:B------:R-:W-:Y:S05]  /*4a20*/  @P2 BRA `(.L_x_177) ;  /* 0x00000000000c2947 */ /* 0x000fea0003800000 */
[----:B------:R-:W1:Y:S02]  /*4a30*/  LDG.E.U8 R164, desc[UR36][R2.64+0x89] ;  /* 0x0000892402a47981 */ /* 0x000e64000c1e1100 */
[----:B-1----:R-:W-:-:S05]  /*4a40*/  PRMT R11, R164, 0x8880, RZ ;  /* 0x00008880a40b7816 */ /* 0x002fca00000000ff */
[----:B------:R-:W-:-:S07]  /*4a50*/  IMAD R10, R11, R152, RZ ;  /* 0x000000980b0a7224 */ /* 0x000fce00078e02ff */
.L_x_177:
[----:B------:R-:W-:Y:S05]  /*4a60*/  BSYNC B1 ;  /* 0x0000000000017941 */ /* 0x000fea0003800000 */
.L_x_176:
        /* <DEDUP_REMOVED lines=11> */
.L_x_179:
[----:B------:R-:W-:Y:S05]  /*4b20*/  BSYNC B1 ;  /* 0x0000000000017941 */ /* 0x000fea0003800000 */
.L_x_178:
[----:B-1----:R-:W-:Y:S01]  /*4b30*/  @!P4 IMAD R11, R94, R153, R10 ;  /* 0x000000995e0bc224 */ /* 0x002fe200078e020a */
[----:B------:R-:W-:Y:S04]  /*4b40*/  BSSY B1, `(.L_x_180) ;  /* 0x0000006000017945 */ /* 0x000fe80003800000 */
[----:B------:R1:W-:Y:S01]  /*4b50*/  @!P4 STG.E.U8 desc[UR36][R6.64+0x88], R11 ;  /* 0x0000880b0600c986 */ /* 0x0003e2000c101124 */
[----:B------:R-:W-:Y:S05]  /*4b60*/  @P3 BRA `(.L_x_181) ;  /* 0x00000000000c3947 */ /* 0x000fea0003800000 */
[----:B------:R-:W1:Y:S02]  /*4b70*/  LDG.E.U8 R164, desc[UR36][R8.64+0x89] ;  /* 0x0000892408a47981 */ /* 0x000e64000c1e1100 */
[----:B-1----:R-:W-:-:S05]  /*4b80*/  PRMT R11, R164, 0x8880, RZ ;  /* 0x00008880a40b7816 */ /* 0x002fca00000000ff */
[----:B------:R-:W-:-:S07]  /*4b90*/  IMAD R10, R11, R152, RZ ;  /* 0x000000980b0a7224 */ /* 0x000fce00078e02ff */
.L_x_181:
[----:B------:R-:W-:Y:S05]  /*4ba0*/  BSYNC B1 ;  /* 0x0000000000017941 */ /* 0x000fea0003800000 */
.L_x_180:
[----:B------:R-:W-:Y:S01]  /*4bb0*/  @!P3 IMAD R95, R95, R153, R10 ;  /* 0x000000995f5fb224 */ /* 0x000fe200078e020a */
[----:B------:R-:W-:Y:S04]  /*4bc0*/  BSSY B1, `(.L_x_182) ;  /* 0x0000006000017945 */ /* 0x000fe80003800000 */
[----:B------:R0:W-:Y:S01]  /*4bd0*/  @!P3 STG.E.U8 desc[UR36][R6.64+0x89], R95 ;  /* 0x0000895f0600b986 */ /* 0x0001e2000c101124 */
[----:B------:R-:W-:Y:S05]  /*4be0*/  @P5 BRA `(.L_x_183) ;  /* 0x00000000000c5947 */ /* 0x000fea0003800000 */
[----:B------:R-:W1:Y:S02]  /*4bf0*/  LDG.E.U8 R164, desc[UR36][R2.64+0x90] ;  /* 0x0000902402a47981 */ /* 0x000e64000c1e1100 */
[----:B-1----:R-:W-:-:S05]  /*4c00*/  PRMT R11, R164, 0x8880, RZ ;  /* 0x00008880a40b7816 */ /* 0x002fca00000000ff */
[----:B------:R-:W-:-:S07]  /*4c10*/  IMAD R10, R11, R152, RZ ;  /* 0x000000980b0a7224 */ /* 0x000fce00078e02ff */
.L_x_183:
[----:B------:R-:W-:Y:S05]  /*4c20*/  BSYNC B1 ;  /* 0x0000000000017941 */ /* 0x000fea0003800000 */
.L_x_182:
[----:B-1----:R-:W-:Y:S01]  /*4c30*/  @!P5 IMAD R11, R96, R153, R10 ;  /* 0x00000099600bd224 */ /* 0x002fe200078e020a */
[----:B------:R-:W-:Y:S04]  /*4c40*/  BSSY B1, `(.L_x_184) ;  /* 0x0000006000017945 */ /* 0x000fe80003800000 */
[----:B------:R1:W-:Y:S01]  /*4c50*/  @!P5 STG.E.U8 desc[UR36][R4.64+0x90], R11 ;  /* 0x0000900b0400d986 */ /* 0x0003e2000c101124 */
[----:B------:R-:W-:Y:S05]  /*4c60*/  @P2 BRA `(.L_x_185) ;  /* 0x00000000000c2947 */ /* 0x000fea0003800000 */
[----:B------:R-:W1:Y:S02]  /*4c70*/  LDG.E.U8 R164, desc[UR36][R2.64+0x91] ;  /* 0x0000912402a47981 */ /* 0x000e64000c1e1100 */
[----:B-1----:R-:W-:-:S05]  /*4c80*/  PRMT R11, R164, 0x8880, RZ ;  /* 0x00008880a40b7816 */ /* 0x002fca00000000ff */
[----:B------:R-:W-:-:S07]  /*4c90*/  IMAD R10, R11, R152, RZ ;  /* 0x000000980b0a7224 */ /* 0x000fce00078e02ff */
.L_x_185:
[----:B------:R-:W-:Y:S05]  /*4ca0*/  BSYNC B1 ;  /* 0x0000000000017941 */ /* 0x000fea0003800000 */
.L_x_184:
        /* <DEDUP_REMOVED lines=11> */
.L_x_187:
[----:B------:R-:W-:Y:S05]  /*4d60*/  BSYNC B1 ;  /* 0x0000000000017941 */ /* 0x000fea0003800000 */
.L_x_186:
[----:B-1----:R-:W-:Y:S01]  /*4d70*/  @!P4 IMAD R11, R98, R153, R10 ;  /* 0x00000099620bc224 */ /* 0x002fe200078e020a */
[----:B------:R-:W-:Y:S04]  /*4d80*/  BSSY B1, `(.L_x_188) ;  /* 0x0000006000017945 */ /* 0x000fe80003800000 */
[----:B------:R1:W-:Y:S01]  /*4d90*/  @!P4 STG.E.U8 desc[UR36][R6.64+0x90], R11 ;  /* 0x0000900b0600c986 */ /* 0x0003e2000c101124 */
[----:B------:R-:W-:Y:S05]  /*4da0*/  @P3 BRA `(.L_x_189) ;  /* 0x00000000000c3947 */ /* 0x000fea0003800000 */
[----:B------:R-:W1:Y:S02]  /*4db0*/  LDG.E.U8 R164, desc[UR36][R8.64+0x91] ;  /* 0x0000912408a47981 */ /* 0x000e64000c1e1100 */
[----:B-1----:R-:W-:-:S05]  /*4dc0*/  PRMT R11, R164, 0x8880, RZ ;  /* 0x00008880a40b7816 */ /* 0x002fca00000000ff */
[----:B------:R-:W-:-:S07]  /*4dd0*/  IMAD R10, R11, R152, RZ ;  /* 0x000000980b0a7224 */ /* 0x000fce00078e02ff */
.L_x_189:
[----:B------:R-:W-:Y:S05]  /*4de0*/  BSYNC B1 ;  /* 0x0000000000017941 */ /* 0x000fea0003800000 */
.L_x_188:
[----:B------:R-:W-:Y:S01]  /*4df0*/  @!P3 IMAD R99, R99, R153, R10 ;  /* 0x000000996363b224 */ /* 0x000fe200078e020a */
[----:B------:R-:W-:Y:S04]  /*4e00*/  BSSY B1, `(.L_x_190) ;  /* 0x0000006000017945 */ /* 0x000fe80003800000 */
[----:B------:R0:W-:Y:S01]  /*4e10*/  @!P3 STG.E.U8 desc[UR36][R6.64+0x91], R99 ;  /* 0x000091630600b986 */ /* 0x0001e2000c101124 */
[----:B------:R-:W-:Y:S05]  /*4e20*/  @P5 BRA `(.L_x_191) ;  /* 0x00000000000c5947 */ /* 0x000fea0003800000 */
[----:B------:R-:W1:Y:S02]  /*4e30*/  LDG.E.U8 R164, desc[UR36][R2.64+0x98] ;  /* 0x0000982402a47981 */ /* 0x000e64000c1e1100 */
[----:B-1----:R-:W-:-:S05]  /*4e40*/  PRMT R11, R164, 0x8880, RZ ;  /* 0x00008880a40b7816 */ /* 0x002fca00000000ff */
[----:B------:R-:W-:-:S07]  /*4e50*/  IMAD R10, R11, R152, RZ ;  /* 0x000000980b0a7224 */ /* 0x000fce00078e02ff */
.L_x_191:
[----:B------:R-:W-:Y:S05]  /*4e60*/  BSYNC B1 ;  /* 0x0000000000017941 */ /* 0x000fea0003800000 */
.L_x_190:
[----:B-1----:R-:W-:Y:S01]  /*4e70*/  @!P5 IMAD R11, R100, R153, R10 ;  /* 0x00000099640bd224 */ /* 0x002fe200078e020a */
[----:B------:R-:W-:Y:S04]  /*4e80*/  BSSY B1, `(.L_x_192) ;  /* 0x0000006000017945 */ /* 0x000fe80003800000 */
[----:B------:R1:W-:Y:S01]  /*4e90*/  @!P5 STG.E.U8 desc[UR36][R4.64+0x98], R11 ;  /* 0x0000980b0400d986 */ /* 0x0003e2000c101124 */
[----:B------:R-:W-:Y:S05]  /*4ea0*/  @P2 BRA `(.L_x_193) ;  /* 0x00000000000c2947 */ /* 0x000fea0003800000 */
[----:B------:R-:W1:Y:S02]  /*4eb0*/  LDG.E.U8 R164, desc[UR36][R2.64+0x99] ;  /* 0x0000992402a47981 */ /* 0x000e64000c1e1100 */
[----:B-1----:R-:W-:-:S05]  /*4ec0*/  PRMT R11, R164, 0x8880, RZ ;  /* 0x00008880a40b7816 */ /* 0x002fca00000000ff */
[----:B------:R-:W-:-:S07]  /*4ed0*/  IMAD R10, R11, R152, RZ ;  /* 0x000000980b0a7224 */ /* 0x000fce00078e02ff */
.L_x_193:
[----:B------:R-:W-:Y:S05]  /*4ee0*/  BSYNC B1 ;  /* 0x0000000000017941 */ /* 0x000fea0003800000 */
.L_x_192:
        /* <DEDUP_REMOVED lines=11> */
.L_x_195:
[----:B------:R-:W-:Y:S05]  /*4fa0*/  BSYNC B1 ;  /* 0x0000000000017941 */ /* 0x000fea0003800000 */
.L_x_194:
[----:B-1----:R-:W-:Y:S01]  /*4fb0*/  @!P4 IMAD R11, R102, R153, R10 ;  /* 0x00000099660bc224 */ /* 0x002fe200078e020a */
[----:B------:R-:W-:Y:S04]  /*4fc0*/  BSSY B1, `(.L_x_196) ;  /* 0x0000006000017945 */ /* 0x000fe80003800000 */
[----:B------:R1:W-:Y:S01]  /*4fd0*/  @!P4 STG.E.U8 desc[UR36][R6.64+0x98], R11 ;  /* 0x0000980b0600c986 */ /* 0x0003e2000c101124 */
[----:B------:R-:W-:Y:S05]  /*4fe0*/  @P3 BRA `(.L_x_197) ;  /* 0x00000000000c3947 */ /* 0x000fea0003800000 */
[----:B------:R-:W1:Y:S02]  /*4ff0*/  LDG.E.U8 R164, desc[UR36][R8.64+0x99] ;  /* 0x0000992408a47981 */ /* 0x000e64000c1e1100 */
[----:B-1----:R-:W-:-:S05]  /*5000*/  PRMT R11, R164, 0x8880, RZ ;  /* 0x00008880a40b7816 */ /* 0x002fca00000000ff */
[----:B------:R-:W-:-:S07]  /*5010*/  IMAD R10, R11, R152, RZ ;  /* 0x000000980b0a7224 */ /* 0x000fce00078e02ff */
.L_x_197:
[----:B------:R-:W-:Y:S05]  /*5020*/  BSYNC B1 ;  /* 0x0000000000017941 */ /* 0x000fea0003800000 */
.L_x_196:
[----:B------:R-:W-:Y:S01]  /*5030*/  @!P3 IMAD R103, R103, R153, R10 ;  /* 0x000000996767b224 */ /* 0x000fe200078e020a */
[----:B------:R-:W-:Y:S04]  /*5040*/  BSSY B1, `(.L_x_198) ;  /* 0x0000006000017945 */ /* 0x000fe80003800000 */
[----:B------:R0:W-:Y:S01]  /*5050*/  @!P3 STG.E.U8 desc[UR36][R6.64+0x99], R103 ;  /* 0x000099670600b986 */ /* 0x0001e2000c101124 */
[----:B------:R-:W-:Y:S05]  /*5060*/  @P5 BRA `(.L_x_199) ;  /* 0x00000000000c5947 */ /* 0x000fea0003800000 */
[----:B------:R-:W1:Y:S02]  /*5070*/  LDG.E.U8 R164, desc[UR36][R2.64+0xa0] ;  /* 0x0000a02402a47981 */ /* 0x000e64000c1e1100 */
[----:B-1----:R-:W-:-:S05]  /*5080*/  PRMT R11, R164, 0x8880, RZ ;  /* 0x00008880a40b7816 */ /* 0x002fca00000000ff */
[----:B------:R-:W-:-:S07]  /*5090*/  IMAD R10, R11, R152, RZ ;  /* 0x000000980b0a7224 */ /* 0x000fce00078e02ff */
.L_x_199:
[----:B------:R-:W-:Y:S05]  /*50a0*/  BSYNC B1 ;  /* 0x0000000000017941 */ /* 0x000fea0003800000 */
.L_x_198:
[----:B-1----:R-:W-:Y:S01]  /*50b0*/  @!P5 IMAD R11, R104, R153, R10 ;  /* 0x00000099680bd224 */ /* 0x002fe200078e020a */
[----:B------:R-:W-:Y:S04]  /*50c0*/  BSSY B1, `(.L_x_200) ;  /* 0x0000006000017945 */ /* 0x000fe80003800000 */
[----:B------:R1:W-:Y:S01]  /*50d0*/  @!P5 STG.E.U8 desc[UR36][R4.64+0xa0], R11 ;  /* 0x0000a00b0400d986 */ /* 0x0003e2000c101124 */
[----:B------:R-:W-:Y:S05]  /*50e0*/  @P2 BRA `(.L_x_201) ;  /* 0x00000000000c2947 */ /* 0x000fea0003800000 */
[----:B------:R-:W1:Y:S02]  /*50f0*/  LDG.E.U8 R164, desc[UR36][R2.64+0xa1] ;  /* 0x0000a12402a47981 */ /* 0x000e64000c1e1100 */
[----:B-1----:R-:W-:-:S05]  /*5100*/  PRMT R11, R164, 0x8880, RZ ;  /* 0x00008880a40b7816 */ /* 0x002fca00000000ff */
[----:B------:R-:W-:-:S07]  /*5110*/  IMAD R10, R11, R152, RZ ;  /* 0x000000980b0a7224 */ /* 0x000fce00078e02ff */
.L_x_201:
[----:B------:R-:W-:Y:S05]  /*5120*/  BSYNC B1 ;  /* 0x0000000000017941 */ /* 0x000fea0003800000 */
.L_x_200:
        /* <DEDUP_REMOVED lines=11> */
.L_x_203:
[----:B------:R-:W-:Y:S05]  /*51e0*/  BSYNC B1 ;  /* 0x0000000000017941 */ /* 0x000fea0003800000 */
.L_x_202:
[----:B-1----:R-:W-:Y:S01]  /*51f0*/  @!P4 IMAD R11, R106, R153, R10 ;  /* 0x000000996a0bc224 */ /* 0x002fe200078e020a */
[----:B------:R-:W-:Y:S04]  /*5200*/  BSSY B1, `(.L_x_204) ;  /* 0x0000006000017945 */ /* 0x000fe80003800000 */
[----:B------:R1:W-:Y:S01]  /*5210*/  @!P4 STG.E.U8 desc[UR36][R6.64+0xa0], R11 ;  /* 0x0000a00b0600c986 */ /* 0x0003e2000c101124 */
[----:B------:R-:W-:Y:S05]  /*5220*/  @P3 BRA `(.L_x_205) ;  /* 0x00000000000c3947 */ /* 0x000fea0003800000 */
[----:B------:R-:W1:Y:S02]  /*5230*/  LDG.E.U8 R164, desc[UR36][R8.64+0xa1] ;  /* 0x0000a12408a47981 */ /* 0x000e64000c1e1100 */
[----:B-1----:R-:W-:-:S05]  /*5240*/  PRMT R11, R164, 0x8880, RZ ;  /* 0x00008880a40b7816 */ /* 0x002fca00000000ff */
[----:B------:R-:W-:-:S07]  /*5250*/  IMAD R10, R11, R152, RZ ;  /* 0x000000980b0a7224 */ /* 0x000fce00078e02ff */
.L_x_205:
[----:B------:R-:W-:Y:S05]  /*5260*/  BSYNC B1 ;  /* 0x0000000000017941 */ /* 0x000fea0003800000 */
.L_x_204:
[----:B------:R-:W-:Y:S01]  /*5270*/  @!P3 IMAD R107, R107, R153, R10 ;  /* 0x000000996b6bb224 */ /* 0x000fe200078e020a */
[----:B------:R-:W-:Y:S04]  /*5280*/  BSSY B1, `(.L_x_206) ;  /* 0x0000006000017945 */ /* 0x000fe80003800000 */
[----:B------:R0:W-:Y:S01]  /*5290*/  @!P3 STG.E.U8 desc[UR36][R6.64+0xa1], R107 ;  /* 0x0000a16b0600b986 */ /* 0x0001e2000c101124 */
[----:B------:R-:W-:Y:S05]  /*52a0*/  @P5 BRA `(.L_x_207) ;  /* 0x00000000000c5947 */ /* 0x000fea0003800000 */
[----:B------:R-:W1:Y:S02]  /*52b0*/  LDG.E.U8 R164, desc[UR36][R2.64+0xa8] ;  /* 0x0000a82402a47981 */ /* 0x000e64000c1e1100 */
[----:B-1----:R-:W-:-:S05]  /*52c0*/  PRMT R11, R164, 0x8880, RZ ;  /* 0x00008880a40b7816 */ /* 0x002fca00000000ff */
[----:B------:R-:W-:-:S07]  /*52d0*/  IMAD R10, R11, R152, RZ ;  /* 0x000000980b0a7224 */ /* 0x000fce00078e02ff */
.L_x_207:
[----:B------:R-:W-:Y:S05]  /*52e0*/  BSYNC B1 ;  /* 0x0000000000017941 */ /* 0x000fea0003800000 */
.L_x_206:
[----:B-1----:R-:W-:Y:S01]  /*52f0*/  @!P5 IMAD R11, R108, R153, R10 ;  /* 0x000000996c0bd224 */ /* 0x002fe200078e020a */
[----:B------:R-:W-:Y:S04]  /*5300*/  BSSY B1, `(.L_x_208) ;  /* 0x0000006000017945 */ /* 0x000fe80003800000 */
[----:B------:R1:W-:Y:S01]  /*5310*/  @!P5 STG.E.U8 desc[UR36][R4.64+0xa8], R11 ;  /* 0x0000a80b0400d986 */ /* 0x0003e2000c101124 */
[----:B------:R-:W-:Y:S05]  /*5320*/  @P2 BRA `(.L_x_209) ;  /* 0x00000000000c2947 */ /* 0x000fea0003800000 */
[----:B------:R-:W1:Y:S02]  /*5330*/  LDG.E.U8 R164, desc[UR36][R2.64+0xa9] ;  /* 0x0000a92402a47981 */ /* 0x000e64000c1e1100 */
[----:B-1----:R-:W-:-:S05]  /*5340*/  PRMT R11, R164, 0x8880, RZ ;  /* 0x00008880a40b7816 */ /* 0x002fca00000000ff */
[----:B------:R-:W-:-:S07]  /*5350*/  IMAD R10, R11, R152, RZ ;  /* 0x000000980b0a7224 */ /* 0x000fce00078e02ff */
.L_x_209:
[----:B------:R-:W-:Y:S05]  /*5360*/  BSYNC B1 ;  /* 0x0000000000017941 */ /* 0x000fea0003800000 */
.L_x_208:
        /* <DEDUP_REMOVED lines=11> */
.L_x_211:
[----:B------:R-:W-:Y:S05]  /*5420*/  BSYNC B1 ;  /* 0x0000000000017941 */ /* 0x000fea0003800000 */
.L_x_210:
[----:B-1----:R-:W-:Y:S01]  /*5430*/  @!P4 IMAD R11, R110, R153, R10 ;  /* 0x000000996e0bc224 */ /* 0x002fe200078e020a */
[----:B------:R-:W-:Y:S04]  /*5440*/  BSSY B1, `(.L_x_212) ;  /* 0x0000006000017945 */ /* 0x000fe80003800000 */
[----:B------:R1:W-:Y:S01]  /*5450*/  @!P4 STG.E.U8 desc[UR36][R6.64+0xa8], R11 ;  /* 0x0000a80b0600c986 */ /* 0x0003e2000c101124 */
[----:B------:R-:W-:Y:S05]  /*5460*/  @P3 BRA `(.L_x_213) ;  /* 0x00000000000c3947 */ /* 0x000fea0003800000 */
[----:B------:R-:W1:Y:S02]  /*5470*/  LDG.E.U8 R164, desc[UR36][R8.64+0xa9] ;  /* 0x0000a92408a47981 */ /* 0x000e64000c1e1100 */
[----:B-1----:R-:W-:-:S05]  /*5480*/  PRMT R11, R164, 0x8880, RZ ;  /* 0x00008880a40b7816 */ /* 0x002fca00000000ff */
[----:B------:R-:W-:-:S07]  /*5490*/  IMAD R10, R11, R152, RZ ;  /* 0x000000980b0a7224 */ /* 0x000fce00078e02ff */
.L_x_213:
[----:B------:R-:W-:Y:S05]  /*54a0*/  BSYNC B1 ;  /* 0x0000000000017941 */ /* 0x000fea0003800000 */
.L_x_212:
[----:B------:R-:W-:Y:S01]  /*54b0*/  @!P3 IMAD R111, R111, R153, R10 ;  /* 0x000000996f6fb224 */ /* 0x000fe200078e020a */
[----:B------:R-:W-:Y:S04]  /*54c0*/  BSSY B1, `(.L_x_214) ;  /* 0x0000006000017945 */ /* 0x000fe80003800000 */
[----:B------:R0:W-:Y:S01]  /*54d0*/  @!P3 STG.E.U8 desc[UR36][R6.64+0xa9], R111 ;  /* 0x0000a96f0600b986 */ /* 0x0001e2000c101124 */
[----:B------:R-:W-:Y:S05]  /*54e0*/  @P5 BRA `(.L_x_215) ;  /* 0x00000000000c5947 */ /* 0x000fea0003800000 */
[----:B------:R-:W1:Y:S02]  /*54f0*/  LDG.E.U8 R164, desc[UR36][R2.64+0xb0] ;  /* 0x0000b02402a47981 */ /* 0x000e64000c1e1100 */
[----:B-1----:R-:W-:-:S05]  /*5500*/  PRMT R11, R164, 0x8880, RZ ;  /* 0x00008880a40b7816 */ /* 0x002fca00000000ff */
[----:B------:R-:W-:-:S07]  /*5510*/  IMAD R10, R11, R152, RZ ;  /* 0x000000980b0a7224 */ /* 0x000fce00078e02ff */
.L_x_215:
[----:B------:R-:W-:Y:S05]  /*5520*/  BSYNC B1 ;  /* 0x0000000000017941 */ /* 0x000fea0003800000 */
.L_x_214:
[----:B-1----:R-:W-:Y:S01]  /*5530*/  @!P5 IMAD R11, R112, R153, R10 ;  /* 0x00000099700bd224 */ /* 0x002fe200078e020a */
[----:B------:R-:W-:Y:S04]  /*5540*/  BSSY B1, `(.L_x_216) ;  /* 0x0000006000017945 */ /* 0x000fe80003800000 */
[----:B------:R1:W-:Y:S01]  /*5550*/  @!P5 STG.E.U8 desc[UR36][R4.64+0xb0], R11 ;  /* 0x0000b00b0400d986 */ /* 0x0003e2000c101124 */
[----:B------:R-:W-:Y:S05]  /*5560*/  @P2 BRA `(.L_x_217) ;  /* 0x00000000000c2947 */ /* 0x000fea0003800000 */
[----:B------:R-:W1:Y:S02]  /*5570*/  LDG.E.U8 R164, desc[UR36][R2.64+0xb1] ;  /* 0x0000b12402a47981 */ /* 0x000e64000c1e1100 */
[----:B-1----:R-:W-:-:S05]  /*5580*/  PRMT R11, R164, 0x8880, RZ ;  /* 0x00008880a40b7816 */ /* 0x002fca00000000ff */
[----:B------:R-:W-:-:S07]  /*5590*/  IMAD R10, R11, R152, RZ ;  /* 0x000000980b0a7224 */ /* 0x000fce00078e02ff */
.L_x_217:
[----:B------:R-:W-:Y:S05]  /*55a0*/  BSYNC B1 ;  /* 0x0000000000017941 */ /* 0x000fea0003800000 */
.L_x_216:
        /* <DEDUP_REMOVED lines=11> */
.L_x_219:
[----:B------:R-:W-:Y:S05]  /*5660*/  BSYNC B1 ;  /* 0x0000000000017941 */ /* 0x000fea0003800000 */
.L_x_218:
[----:B-1----:R-:W-:Y:S01]  /*5670*/  @!P4 IMAD R11, R114, R153, R10 ;  /* 0x00000099720bc224 */ /* 0x002fe200078e020a */
[----:B------:R-:W-:Y:S04]  /*5680*/  BSSY B1, `(.L_x_220) ;  /* 0x0000006000017945 */ /* 0x000fe80003800000 */
[----:B------:R1:W-:Y:S01]  /*5690*/  @!P4 STG.E.U8 desc[UR36][R6.64+0xb0], R11 ;  /* 0x0000b00b0600c986 */ /* 0x0003e2000c101124 */
[----:B------:R-:W-:Y:S05]  /*56a0*/  @P3 BRA `(.L_x_221) ;  /* 0x00000000000c3947 */ /* 0x000fea0003800000 */
[----:B------:R-:W1:Y:S02]  /*56b0*/  LDG.E.U8 R164, desc[UR36][R8.64+0xb1] ;  /* 0x0000b12408a47981 */ /* 0x000e64000c1e1100 */
[----:B-1----:R-:W-:-:S05]  /*56c0*/  PRMT R11, R164, 0x8880, RZ ;  /* 0x00008880a40b7816 */ /* 0x002fca00000000ff */
[----:B------:R-:W-:-:S07]  /*56d0*/  IMAD R10, R11, R152, RZ ;  /* 0x000000980b0a7224 */ /* 0x000fce00078e02ff */
.L_x_221:
[----:B------:R-:W-:Y:S05]  /*56e0*/  BSYNC B1 ;  /* 0x0000000000017941 */ /* 0x000fea0003800000 */
.L_x_220:
[----:B------:R-:W-:Y:S01]  /*56f0*/  @!P3 IMAD R115, R115, R153, R10 ;  /* 0x000000997373b224 */ /* 0x000fe200078e020a */
[----:B------:R-:W-:Y:S04]  /*5700*/  BSSY B1, `(.L_x_222) ;  /* 0x0000006000017945 */ /* 0x000fe80003800000 */
[----:B------:R0:W-:Y:S01]  /*5710*/  @!P3 STG.E.U8 desc[UR36][R6.64+0xb1], R115 ;  /* 0x0000b1730600b986 */ /* 0x0001e2000c101124 */
[----:B------:R-:W-:Y:S05]  /*5720*/  @P5 BRA `(.L_x_223) ;  /* 0x00000000000c5947 */ /* 0x000fea0003800000 */
[----:B------:R-:W1:Y:S02]  /*5730*/  LDG.E.U8 R164, desc[UR36][R2.64+0xb8] ;  /* 0x0000b82402a47981 */ /* 0x000e64000c1e1100 */
[----:B-1----:R-:W-:-:S05]  /*5740*/  PRMT R11, R164, 0x8880, RZ ;  /* 0x00008880a40b7816 */ /* 0x002fca00000000ff */
[----:B------:R-:W-:-:S07]  /*5750*/  IMAD R10, R11, R152, RZ ;  /* 0x000000980b0a7224 */ /* 0x000fce00078e02ff */
.L_x_223:
[----:B------:R-:W-:Y:S05]  /*5760*/  BSYNC B1 ;  /* 0x0000000000017941 */ /* 0x000fea0003800000 */
.L_x_222:
[----:B-1----:R-:W-:Y:S01]  /*5770*/  @!P5 IMAD R11, R116, R153, R10 ;  /* 0x00000099740bd224 */ /* 0x002fe200078e020a */
[----:B------:R-:W-:Y:S04]  /*5780*/  BSSY B1, `(.L_x_224) ;  /* 0x0000006000017945 */ /* 0x000fe80003800000 */
[----:B------:R1:W-:Y:S01]  /*5790*/  @!P5 STG.E.U8 desc[UR36][R4.64+0xb8], R11 ;  /* 0x0000b80b0400d986 */ /* 0x0003e2000c101124 */
[----:B------:R-:W-:Y:S05]  /*57a0*/  @P2 BRA `(.L_x_225) ;  /* 0x00000000000c2947 */ /* 0x000fea0003800000 */
[----:B------:R-:W1:Y:S02]  /*57b0*/  LDG.E.U8 R164, desc[UR36][R2.64+0xb9] ;  /* 0x0000b92402a47981 */ /* 0x000e64000c1e1100 */
[----:B-1----:R-:W-:-:S05]  /*57c0*/  PRMT R11, R164, 0x8880, RZ ;  /* 0x00008880a40b7816 */ /* 0x002fca00000000ff */
[----:B------:R-:W-:-:S07]  /*57d0*/  IMAD R10, R11, R152, RZ ;  /* 0x000000980b0a7224 */ /* 0x000fce00078e02ff */
.L_x_225:
[----:B------:R-:W-:Y:S05]  /*57e0*/  BSYNC B1 ;  /* 0x0000000000017941 */ /* 0x000fea0003800000 */
.L_x_224:
        /* <DEDUP_REMOVED lines=11> */
.L_x_227:
[----:B------:R-:W-:Y:S05]  /*58a0*/  BSYNC B1 ;  /* 0x0000000000017941 */ /* 0x000fea0003800000 */
.L_x_226:
[----:B-1----:R-:W-:Y:S01]  /*58b0*/  @!P4 IMAD R11, R118, R153, R10 ;  /* 0x00000099760bc224 */ /* 0x002fe200078e020a */
[----:B------:R-:W-:Y:S04]  /*58c0*/  BSSY B1, `(.L_x_228) ;  /* 0x0000006000017945 */ /* 0x000fe80003800000 */
[----:B------:R1:W-:Y:S01]  /*58d0*/  @!P4 STG.E.U8 desc[UR36][R6.64+0xb8], R11 ;  /* 0x0000b80b0600c986 */ /* 0x0003e2000c101124 */
[----:B------:R-:W-:Y:S05]  /*58e0*/  @P3 BRA `(.L_x_229) ;  /* 0x00000000000c3947 */ /* 0x000fea0003800000 */
[----:B------:R-:W1:Y:S02]  /*58f0*/  LDG.E.U8 R164, desc[UR36][R8.64+0xb9] ;  /* 0x0000b92408a47981 */ /* 0x000e64000c1e1100 */
[----:B-1----:R-:W-:-:S05]  /*5900*/  PRMT R11, R164, 0x8880, RZ ;  /* 0x00008880a40b7816 */ /* 0x002fca00000000ff */
[----:B------:R-:W-:-:S07]  /*5910*/  IMAD R10, R11, R152, RZ ;  /* 0x000000980b0a7224 */ /* 0x000fce00078e02ff */
.L_x_229:
[----:B------:R-:W-:Y:S05]  /*5920*/  BSYNC B1 ;  /* 0x0000000000017941 */ /* 0x000fea0003800000 */
.L_x_228:
[----:B------:R-:W-:Y:S01]  /*5930*/  @!P3 IMAD R119, R119, R153, R10 ;  /* 0x000000997777b224 */ /* 0x000fe200078e020a */
[----:B------:R-:W-:Y:S04]  /*5940*/  BSSY B1, `(.L_x_230) ;  /* 0x0000006000017945 */ /* 0x000fe80003800000 */
[----:B------:R0:W-:Y:S01]  /*5950*/  @!P3 STG.E.U8 desc[UR36][R6.64+0xb9], R119 ;  /* 0x0000b9770600b986 */ /* 0x0001e2000c101124 */
[----:B------:R-:W-:Y:S05]  /*5960*/  @P5 BRA `(.L_x_231) ;  /* 0x00000000000c5947 */ /* 0x000fea0003800000 */
[----:B------:R-:W1:Y:S02]  /*5970*/  LDG.E.U8 R164, desc[UR36][R2.64+0xc0] ;  /* 0x0000c02402a47981 */ /* 0x000e64000c1e1100 */
[----:B-1----:R-:W-:-:S05]  /*5980*/  PRMT R11, R164, 0x8880, RZ ;  /* 0x00008880a40b7816 */ /* 0x002fca00000000ff */
[----:B------:R-:W-:-:S07]  /*5990*/  IMAD R10, R11, R152, RZ ;  /* 0x000000980b0a7224 */ /* 0x000fce00078e02ff */
.L_x_231:
[----:B------:R-:W-:Y:S05]  /*59a0*/  BSYNC B1 ;  /* 0x0000000000017941 */ /* 0x000fea0003800000 */
.L_x_230:
[----:B-1----:R-:W-:Y:S01]  /*59b0*/  @!P5 IMAD R11, R120, R153, R10 ;  /* 0x00000099780bd224 */ /* 0x002fe200078e020a */
[----:B------:R-:W-:Y:S04]  /*59c0*/  BSSY B1, `(.L_x_232) ;  /* 0x0000006000017945 */ /* 0x000fe80003800000 */
[----:B------:R1:W-:Y:S01]  /*59d0*/  @!P5 STG.E.U8 desc[UR36][R4.64+0xc0], R11 ;  /* 0x0000c00b0400d986 */ /* 0x0003e2000c101124 */
[----:B------:R-:W-:Y:S05]  /*59e0*/  @P2 BRA `(.L_x_233) ;  /* 0x00000000000c2947 */ /* 0x000fea0003800000 */
[----:B------:R-:W1:Y:S02]  /*59f0*/  LDG.E.U8 R164, desc[UR36][R2.64+0xc1] ;  /* 0x0000c12402a47981 */ /* 0x000e64000c1e1100 */
[----:B-1----:R-:W-:-:S05]  /*5a00*/  PRMT R11, R164, 0x8880, RZ ;  /* 0x00008880a40b7816 */ /* 0x002fca00000000ff */
[----:B------:R-:W-:-:S07]  /*5a10*/  IMAD R10, R11, R152, RZ ;  /* 0x000000980b0a7224 */ /* 0x000fce00078e02ff */
.L_x_233:
[----:B------:R-:W-:Y:S05]  /*5a20*/  BSYNC B1 ;  /* 0x0000000000017941 */ /* 0x000fea0003800000 */
.L_x_232:
        /* <DEDUP_REMOVED lines=11> */
.L_x_235:
[----:B------:R-:W-:Y:S05]  /*5ae0*/  BSYNC B1 ;  /* 0x0000000000017941 */ /* 0x000fea0003800000 */
.L_x_234:
[----:B-1----:R-:W-:Y:S01]  /*5af0*/  @!P4 IMAD R11, R122, R153, R10 ;  /* 0x000000997a0bc224 */ /* 0x002fe200078e020a */
[----:B------:R-:W-:Y:S04]  /*5b00*/  BSSY B1, `(.L_x_236) ;  /* 0x0000006000017945 */ /* 0x000fe80003800000 */
[----:B------:R1:W-:Y:S01]  /*5b10*/  @!P4 STG.E.U8 desc[UR36][R6.64+0xc0], R11 ;  /* 0x0000c00b0600c986 */ /* 0x0003e2000c101124 */
[----:B------:R-:W-:Y:S05]  /*5b20*/  @P3 BRA `(.L_x_237) ;  /* 0x00000000000c3947 */ /* 0x000fea0003800000 */
[----:B------:R-:W1:Y:S02]  /*5b30*/  LDG.E.U8 R164, desc[UR36][R8.64+0xc1] ;  /* 0x0000c12408a47981 */ /* 0x000e64000c1e1100 */
[----:B-1----:R-:W-:-:S05]  /*5b40*/  PRMT R11, R164, 0x8880, RZ ;  /* 0x00008880a40b7816 */ /* 0x002fca00000000ff */
[----:B------:R-:W-:-:S07]  /*5b50*/  IMAD R10, R11, R152, RZ ;  /* 0x000000980b0a7224 */ /* 0x000fce00078e02ff */
.L_x_237:
[----:B------:R-:W-:Y:S05]  /*5b60*/  BSYNC B1 ;  /* 0x0000000000017941 */ /* 0x000fea0003800000 */
.L_x_236:
[----:B------:R-:W-:Y:S01]  /*5b70*/  @!P3 IMAD R123, R123, R153, R10 ;  /* 0x000000997b7bb224 */ /* 0x000fe200078e020a */
[----:B------:R-:W-:Y:S04]  /*5b80*/  BSSY B1, `(.L_x_238) ;  /* 0x0000006000017945 */ /* 0x000fe80003800000 */
[----:B------:R0:W-:Y:S01]  /*5b90*/  @!P3 STG.E.U8 desc[UR36][R6.64+0xc1], R123 ;  /* 0x0000c17b0600b986 */ /* 0x0001e2000c101124 */
[----:B------:R-:W-:Y:S05]  /*5ba0*/  @P5 BRA `(.L_x_239) ;  /* 0x00000000000c5947 */ /* 0x000fea0003800000 */
[----:B------:R-:W1:Y:S02]  /*5bb0*/  LDG.E.U8 R164, desc[UR36][R2.64+0xc8] ;  /* 0x0000c82402a47981 */ /* 0x000e64000c1e1100 */
[----:B-1----:R-:W-:-:S05]  /*5bc0*/  PRMT R11, R164, 0x8880, RZ ;  /* 0x00008880a40b7816 */ /* 0x002fca00000000ff */
[----:B------:R-:W-:-:S07]  /*5bd0*/  IMAD R10, R11, R152, RZ ;  /* 0x000000980b0a7224 */ /* 0x000fce00078e02ff */
.L_x_239:
[----:B------:R-:W-:Y:S05]  /*5be0*/  BSYNC B1 ;  /* 0x0000000000017941 */ /* 0x000fea0003800000 */
.L_x_238:
[----:B-1----:R-:W-:Y:S01]  /*5bf0*/  @!P5 IMAD R11, R124, R153, R10 ;  /* 0x000000997c0bd224 */ /* 0x002fe200078e020a */
[----:B------:R-:W-:Y:S04]  /*5c00*/  BSSY B1, `(.L_x_240) ;  /* 0x0000006000017945 */ /* 0x000fe80003800000 */
[----:B------:R1:W-:Y:S01]  /*5c10*/  @!P5 STG.E.U8 desc[UR36][R4.64+0xc8], R11 ;  /* 0x0000c80b0400d986 */ /* 0x0003e2000c101124 */
[----:B------:R-:W-:Y:S05]  /*5c20*/  @P2 BRA `(.L_x_241) ;  /* 0x00000000000c2947 */ /* 0x000fea0003800000 */
[----:B------:R-:W1:Y:S02]  /*5c30*/  LDG.E.U8 R164, desc[UR36][R2.64+0xc9] ;  /* 0x0000c92402a47981 */ /* 0x000e64000c1e1100 */
[----:B-1----:R-:W-:-:S05]  /*5c40*/  PRMT R11, R164, 0x8880, RZ ;  /* 0x00008880a40b7816 */ /* 0x002fca00000000ff */
[----:B------:R-:W-:-:S07]  /*5c50*/  IMAD R10, R11, R152, RZ ;  /* 0x000000980b0a7224 */ /* 0x000fce00078e02ff */
.L_x_241:
[----:B------:R-:W-:Y:S05]  /*5c60*/  BSYNC B1 ;  /* 0x0000000000017941 */ /* 0x000fea0003800000 */
.L_x_240:
        /* <DEDUP_REMOVED lines=11> */
.L_x_243:
[----:B------:R-:W-:Y:S05]  /*5d20*/  BSYNC B1 ;  /* 0x0000000000017941 */ /* 0x000fea0003800000 */
.L_x_242:
[----:B-1----:R-:W-:Y:S01]  /*5d30*/  @!P4 IMAD R11, R126, R153, R10 ;  /* 0x000000997e0bc224 */ /* 0x002fe200078e020a */
[----:B------:R-:W-:Y:S04]  /*5d40*/  BSSY B1, `(.L_x_244) ;  /* 0x0000006000017945 */ /* 0x000fe80003800000 */
[----:B------:R1:W-:Y:S01]  /*5d50*/  @!P4 STG.E.U8 desc[UR36][R6.64+0xc8], R11 ;  /* 0x0000c80b0600c986 */ /* 0x0003e2000c101124 */
[----:B------:R-:W-:Y:S05]  /*5d60*/  @P3 BRA `(.L_x_245) ;  /* 0x00000000000c3947 */ /* 0x000fea0003800000 */
[----:B------:R-:W1:Y:S02]  /*5d70*/  LDG.E.U8 R164, desc[UR36][R8.64+0xc9] ;  /* 0x0000c92408a47981 */ /* 0x000e64000c1e1100 */
[----:B-1----:R-:W-:-:S05]  /*5d80*/  PRMT R11, R164, 0x8880, RZ ;  /* 0x00008880a40b7816 */ /* 0x002fca00000000ff */
[----:B------:R-:W-:-:S07]  /*5d90*/  IMAD R10, R11, R152, RZ ;  /* 0x000000980b0a7224 */ /* 0x000fce00078e02ff */
.L_x_245:
[----:B------:R-:W-:Y:S05]  /*5da0*/  BSYNC B1 ;  /* 0x0000000000017941 */ /* 0x000fea0003800000 */
.L_x_244:
[----:B------:R-:W-:Y:S01]  /*5db0*/  @!P3 IMAD R127, R127, R153, R10 ;  /* 0x000000997f7fb224 */ /* 0x000fe200078e020a */
[----:B------:R-:W-:Y:S04]  /*5dc0*/  BSSY B1, `(.L_x_246) ;  /* 0x0000006000017945 */ /* 0x000fe80003800000 */
[----:B------:R0:W-:Y:S01]  /*5dd0*/  @!P3 STG.E.U8 desc[UR36][R6.64+0xc9], R127 ;  /* 0x0000c97f0600b986 */ /* 0x0001e2000c101124 */
[----:B------:R-:W-:Y:S05]  /*5de0*/  @P5 BRA `(.L_x_247) ;  /* 0x00000000000c5947 */ /* 0x000fea0003800000 */
[----:B------:R-:W1:Y:S02]  /*5df0*/  LDG.E.U8 R164, desc[UR36][R2.64+0xd0] ;  /* 0x0000d02402a47981 */ /* 0x000e64000c1e1100 */
[----:B-1----:R-:W-:-:S05]  /*5e00*/  PRMT R11, R164, 0x8880, RZ ;  /* 0x00008880a40b7816 */ /* 0x002fca00000000ff */
[----:B------:R-:W-:-:S07]  /*5e10*/  IMAD R10, R11, R152, RZ ;  /* 0x000000980b0a7224 */ /* 0x000fce00078e02ff */
.L_x_247:
[----:B------:R-:W-:Y:S05]  /*5e20*/  BSYNC B1 ;  /* 0x0000000000017941 */ /* 0x000fea0003800000 */
.L_x_246:
[----:B-1----:R-:W-:Y:S01]  /*5e30*/  @!P5 IMAD R11, R128, R153, R10 ;  /* 0x00000099800bd224 */ /* 0x002fe200078e020a */
[----:B------:R-:W-:Y:S04]  /*5e40*/  BSSY B1, `(.L_x_248) ;  /* 0x0000006000017945 */ /* 0x000fe80003800000 */
[----:B------:R1:W-:Y:S01]  /*5e50*/  @!P5 STG.E.U8 desc[UR36][R4.64+0xd0], R11 ;  /* 0x0000d00b0400d986 */ /* 0x0003e2000c101124 */
[----:B------:R-:W-:Y:S05]  /*5e60*/  @P2 BRA `(.L_x_249) ;  /* 0x00000000000c2947 */ /* 0x000fea0003800000 */
[----:B------:R-:W1:Y:S02]  /*5e70*/  LDG.E.U8 R164, desc[UR36][R2.64+0xd1] ;  /* 0x0000d12402a47981 */ /* 0x000e64000c1e1100 */
[----:B-1----:R-:W-:-:S05]  /*5e80*/  PRMT R11, R164, 0x8880, RZ ;  /* 0x00008880a40b7816 */ /* 0x002fca00000000ff */
[----:B------:R-:W-:-:S07]  /*5e90*/  IMAD R10, R11, R152, RZ ;  /* 0x000000980b0a7224 */ /* 0x000fce00078e02ff */
.L_x_249:
[----:B------:R-:W-:Y:S05]  /*5ea0*/  BSYNC B1 ;  /* 0x0000000000017941 */ /* 0x000fea0003800000 */
.L_x_248:
        /* <DEDUP_REMOVED lines=11> */
.L_x_251:
[----:B------:R-:W-:Y:S05]  /*5f60*/  BSYNC B1 ;  /* 0x0000000000017941 */ /* 0x000fea0003800000 */
.L_x_250:
[----:B-1----:R-:W-:Y:S01]  /*5f70*/  @!P4 IMAD R11, R130, R153, R10 ;  /* 0x00000099820bc224 */ /* 0x002fe200078e020a */
[----:B------:R-:W-:Y:S04]  /*5f80*/  BSSY B1, `(.L_x_252) ;  /* 0x0000006000017945 */ /* 0x000fe80003800000 */
[----:B------:R1:W-:Y:S01]  /*5f90*/  @!P4 STG.E.U8 desc[UR36][R6.64+0xd0], R11 ;  /* 0x0000d00b0600c986 */ /* 0x0003e2000c101124 */
[----:B------:R-:W-:Y:S05]  /*5fa0*/  @P3 BRA `(.L_x_253) ;  /* 0x00000000000c3947 */ /* 0x000fea0003800000 */
[----:B------:R-:W1:Y:S02]  /*5fb0*/  LDG.E.U8 R164, desc[UR36][R8.64+0xd1] ;  /* 0x0000d12408a47981 */ /* 0x000e64000c1e1100 */
[----:B-1----:R-:W-:-:S05]  /*5fc0*/  PRMT R11, R164, 0x8880, RZ ;  /* 0x00008880a40b7816 */ /* 0x002fca00000000ff */
[----:B------:R-:W-:-:S07]  /*5fd0*/  IMAD R10, R11, R152, RZ ;  /* 0x000000980b0a7224 */ /* 0x000fce00078e02ff */
.L_x_253:
[----:B------:R-:W-:Y:S05]  /*5fe0*/  BSYNC B1 ;  /* 0x0000000000017941 */ /* 0x000fea0003800000 */
.L_x_252:
[----:B------:R-:W-:Y:S01]  /*5ff0*/  @!P3 IMAD R131, R131, R153, R10 ;  /* 0x000000998383b224 */ /* 0x000fe200078e020a */
[----:B------:R-:W-:Y:S04]  /*6000*/  BSSY B1, `(.L_x_254) ;  /* 0x0000006000017945 */ /* 0x000fe80003800000 */
[----:B------:R0:W-:Y:S01]  /*6010*/  @!P3 STG.E.U8 desc[UR36][R6.64+0xd1], R131 ;  /* 0x0000d1830600b986 */ /* 0x0001e2000c101124 */
[----:B------:R-:W-:Y:S05]  /*6020*/  @P5 BRA `(.L_x_255) ;  /* 0x00000000000c5947 */ /* 0x000fea0003800000 */
[----:B------:R-:W1:Y:S02]  /*6030*/  LDG.E.U8 R164, desc[UR36][R2.64+0xd8] ;  /* 0x0000d82402a47981 */ /* 0x000e64000c1e1100 */
[----:B-1----:R-:W-:-:S05]  /*6040*/  PRMT R11, R164, 0x8880, RZ ;  /* 0x00008880a40b7816 */ /* 0x002fca00000000ff */
[----:B------:R-:W-:-:S07]  /*6050*/  IMAD R10, R11, R152, RZ ;  /* 0x000000980b0a7224 */ /* 0x000fce00078e02ff */
.L_x_255:
[----:B------:R-:W-:Y:S05]  /*6060*/  BSYNC B1 ;  /* 0x0000000000017941 */ /* 0x000fea0003800000 */
.L_x_254:
[----:B-1----:R-:W-:Y:S01]  /*6070*/  @!P5 IMAD R11, R132, R153, R10 ;  /* 0x00000099840bd224 */ /* 0x002fe200078e020a */
[----:B------:R-:W-:Y:S04]  /*6080*/  BSSY B1, `(.L_x_256) ;  /* 0x0000006000017945 */ /* 0x000fe80003800000 */
[----:B------:R1:W-:Y:S01]  /*6090*/  @!P5 STG.E.U8 desc[UR36][R4.64+0xd8], R11 ;  /* 0x0000d80b0400d986 */ /* 0x0003e2000c101124 */
[----:B------:R-:W-:Y:S05]  /*60a0*/  @P2 BRA `(.L_x_257) ;  /* 0x00000000000c2947 */ /* 0x000fea0003800000 */
[----:B------:R-:W1:Y:S02]  /*60b0*/  LDG.E.U8 R164, desc[UR36][R2.64+0xd9] ;  /* 0x0000d92402a47981 */ /* 0x000e64000c1e1100 */
[----:B-1----:R-:W-:-:S05]  /*60c0*/  PRMT R11, R164, 0x8880, RZ ;  /* 0x00008880a40b7816 */ /* 0x002fca00000000ff */
[----:B------:R-:W-:-:S07]  /*60d0*/  IMAD R10, R11, R152, RZ ;  /* 0x000000980b0a7224 */ /* 0x000fce00078e02ff */
.L_x_257:
[----:B------:R-:W-:Y:S05]  /*60e0*/  BSYNC B1 ;  /* 0x0000000000017941 */ /* 0x000fea0003800000 */
.L_x_256:
        /* <DEDUP_REMOVED lines=11> */
.L_x_259:
[----:B------:R-:W-:Y:S05]  /*61a0*/  BSYNC B1 ;  /* 0x0000000000017941 */ /* 0x000fea0003800000 */
.L_x_258:
[----:B-1----:R-:W-:Y:S01]  /*61b0*/  @!P4 IMAD R11, R134, R153, R10 ;  /* 0x00000099860bc224 */ /* 0x002fe200078e020a */
[----:B------:R-:W-:Y:S04]  /*61c0*/  BSSY B1, `(.L_x_260) ;  /* 0x0000006000017945 */ /* 0x000fe80003800000 */
[----:B------:R1:W-:Y:S01]  /*61d0*/  @!P4 STG.E.U8 desc[UR36][R6.64+0xd8], R11 ;  /* 0x0000d80b0600c986 */ /* 0x0003e2000c101124 */
[----:B------:R-:W-:Y:S05]  /*61e0*/  @P3 BRA `(.L_x_261) ;  /* 0x00000000000c3947 */ /* 0x000fea0003800000 */
[----:B------:R-:W1:Y:S02]  /*61f0*/  LDG.E.U8 R164, desc[UR36][R8.64+0xd9] ;  /* 0x0000d92408a47981 */ /* 0x000e64000c1e1100 */
[----:B-1----:R-:W-:-:S05]  /*6200*/  PRMT R11, R164, 0x8880, RZ ;  /* 0x00008880a40b7816 */ /* 0x002fca00000000ff */
[----:B------:R-:W-:-:S07]  /*6210*/  IMAD R10, R11, R152, RZ ;  /* 0x000000980b0a7224 */ /* 0x000fce00078e02ff */
.L_x_261:
[----:B------:R-:W-:Y:S05]  /*6220*/  BSYNC B1 ;  /* 0x0000000000017941 */ /* 0x000fea0003800000 */
.L_x_260:
[----:B------:R-:W-:Y:S01]  /*6230*/  @!P3 IMAD R135, R135, R153, R10 ;  /* 0x000000998787b224 */ /* 0x000fe200078e020a */
[----:B------:R-:W-:Y:S04]  /*6240*/  BSSY B1, `(.L_x_262) ;  /* 0x0000006000017945 */ /* 0x000fe80003800000 */
[----:B------:R0:W-:Y:S01]  /*6250*/  @!P3 STG.E.U8 desc[UR36][R6.64+0xd9], R135 ;  /* 0x0000d9870600b986 */ /* 0x0001e2000c101124 */
[----:B------:R-:W-:Y:S05]  /*6260*/  @P5 BRA `(.L_x_263) ;  /* 0x00000000000c5947 */ /* 0x000fea0003800000 */
[----:B------:R-:W1:Y:S02]  /*6270*/  LDG.E.U8 R164, desc[UR36][R2.64+0xe0] ;  /* 0x0000e02402a47981 */ /* 0x000e64000c1e1100 */
[----:B-1----:R-:W-:-:S05]  /*6280*/  PRMT R11, R164, 0x8880, RZ ;  /* 0x00008880a40b7816 */ /* 0x002fca00000000ff */
[----:B------:R-:W-:-:S07]  /*6290*/  IMAD R10, R11, R152, RZ ;  /* 0x000000980b0a7224 */ /* 0x000fce00078e02ff */
.L_x_263:
[----:B------:R-:W-:Y:S05]  /*62a0*/  BSYNC B1 ;  /* 0x0000000000017941 */ /* 0x000fea0003800000 */
.L_x_262:
[----:B-1----:R-:W-:Y:S01]  /*62b0*/  @!P5 IMAD R11, R136, R153, R10 ;  /* 0x00000099880bd224 */ /* 0x002fe200078e020a */
[----:B------:R-:W-:Y:S04]  /*62c0*/  BSSY B1, `(.L_x_264) ;  /* 0x0000006000017945 */ /* 0x000fe80003800000 */
[----:B------:R1:W-:Y:S01]  /*62d0*/  @!P5 STG.E.U8 desc[UR36][R4.64+0xe0], R11 ;  /* 0x0000e00b0400d986 */ /* 0x0003e2000c101124 */
[----:B------:R-:W-:Y:S05]  /*62e0*/  @P2 BRA `(.L_x_265) ;  /* 0x00000000000c2947 */ /* 0x000fea0003800000 */
[----:B------:R-:W1:Y:S02]  /*62f0*/  LDG.E.U8 R164, desc[UR36][R2.64+0xe1] ;  /* 0x0000e12402a47981 */ /* 0x000e64000c1e1100 */
[----:B-1----:R-:W-:-:S05]  /*6300*/  PRMT R11, R164, 0x8880, RZ ;  /* 0x00008880a40b7816 */ /* 0x002fca00000000ff */
[----:B------:R-:W-:-:S07]  /*6310*/  IMAD R10, R11, R152, RZ ;  /* 0x000000980b0a7224 */ /* 0x000fce00078e02ff */
.L_x_265:
[----:B------:R-:W-:Y:S05]  /*6320*/  BSYNC B1 ;  /* 0x0000000000017941 */ /* 0x000fea0003800000 */
.L_x_264:
        /* <DEDUP_REMOVED lines=11> */
.L_x_267:
[----:B------:R-:W-:Y:S05]  /*63e0*/  BSYNC B1 ;  /* 0x0000000000017941 */ /* 0x000fea0003800000 */
.L_x_266:
[----:B-1----:R-:W-:Y:S01]  /*63f0*/  @!P4 IMAD R11, R138, R153, R10 ;  /* 0x000000998a0bc224 */ /* 0x002fe200078e020a */
[----:B------:R-:W-:Y:S04]  /*6400*/  BSSY B1, `(.L_x_268) ;  /* 0x0000006000017945 */ /* 0x000fe80003800000 */
[----:B------:R1:W-:Y:S01]  /*6410*/  @!P4 STG.E.U8 desc[UR36][R6.64+0xe0], R11 ;  /* 0x0000e00b0600c986 */ /* 0x0003e2000c101124 */
[----:B------:R-:W-:Y:S05]  /*6420*/  @P3 BRA `(.L_x_269) ;  /* 0x00000000000c3947 */ /* 0x000fea0003800000 */
[----:B------:R-:W1:Y:S02]  /*6430*/  LDG.E.U8 R164, desc[UR36][R8.64+0xe1] ;  /* 0x0000e12408a47981 */ /* 0x000e64000c1e1100 */
[----:B-1----:R-:W-:-:S05]  /*6440*/  PRMT R11, R164, 0x8880, RZ ;  /* 0x00008880a40b7816 */ /* 0x002fca00000000ff */
[----:B------:R-:W-:-:S07]  /*6450*/  IMAD R10, R11, R152, RZ ;  /* 0x000000980b0a7224 */ /* 0x000fce00078e02ff */
.L_x_269:
[----:B------:R-:W-:Y:S05]  /*6460*/  BSYNC B1 ;  /* 0x0000000000017941 */ /* 0x000fea0003800000 */
.L_x_268:
[----:B------:R-:W-:Y:S01]  /*6470*/  @!P3 IMAD R139, R139, R153, R10 ;  /* 0x000000998b8bb224 */ /* 0x000fe200078e020a */
[----:B------:R-:W-:Y:S04]  /*6480*/  BSSY B1, `(.L_x_270) ;  /* 0x0000006000017945 */ /* 0x000fe80003800000 */
[----:B------:R0:W-:Y:S01]  /*6490*/  @!P3 STG.E.U8 desc[UR36][R6.64+0xe1], R139 ;  /* 0x0000e18b0600b986 */ /* 0x0001e2000c101124 */
[----:B------:R-:W-:Y:S05]  /*64a0*/  @P5 BRA `(.L_x_271) ;  /* 0x00000000000c5947 */ /* 0x000fea0003800000 */
[----:B------:R-:W1:Y:S02]  /*64b0*/  LDG.E.U8 R164, desc[UR36][R2.64+0xe8] ;  /* 0x0000e82402a47981 */ /* 0x000e64000c1e1100 */
[----:B-1----:R-:W-:-:S05]  /*64c0*/  PRMT R11, R164, 0x8880, RZ ;  /* 0x00008880a40b7816 */ /* 0x002fca00000000ff */
[----:B------:R-:W-:-:S07]  /*64d0*/  IMAD R10, R11, R152, RZ ;  /* 0x000000980b0a7224 */ /* 0x000fce00078e02ff */
.L_x_271:
[----:B------:R-:W-:Y:S05]  /*64e0*/  BSYNC B1 ;  /* 0x0000000000017941 */ /* 0x000fea0003800000 */
.L_x_270:
[----:B-1----:R-:W-:Y:S01]  /*64f0*/  @!P5 IMAD R11, R140, R153, R10 ;  /* 0x000000998c0bd224 */ /* 0x002fe200078e020a */
[----:B------:R-:W-:Y:S04]  /*6500*/  BSSY B1, `(.L_x_272) ;  /* 0x0000006000017945 */ /* 0x000fe80003800000 */
[----:B------:R1:W-:Y:S01]  /*6510*/  @!P5 STG.E.U8 desc[UR36][R4.64+0xe8], R11 ;  /* 0x0000e80b0400d986 */ /* 0x0003e2000c101124 */
[----:B------:R-:W-:Y:S05]  /*6520*/  @P2 BRA `(.L_x_273) ;  /* 0x00000000000c2947 */ /* 0x000fea0003800000 */
[----:B------:R-:W1:Y:S02]  /*6530*/  LDG.E.U8 R164, desc[UR36][R2.64+0xe9] ;  /* 0x0000e92402a47981 */ /* 0x000e64000c1e1100 */
[----:B-1----:R-:W-:-:S05]  /*6540*/  PRMT R11, R164, 0x8880, RZ ;  /* 0x00008880a40b7816 */ /* 0x002fca00000000ff */
[----:B------:R-:W-:-:S07]  /*6550*/  IMAD R10, R11, R152, RZ ;  /* 0x000000980b0a7224 */ /* 0x000fce00078e02ff */
.L_x_273:
[----:B------:R-:W-:Y:S05]  /*6560*/  BSYNC B1 ;  /* 0x0000000000017941 */ /* 0x000fea0003800000 */
.L_x_272:
        /* <DEDUP_REMOVED lines=11> */
.L_x_275:
[----:B------:R-:W-:Y:S05]  /*6620*/  BSYNC B1 ;  /* 0x0000000000017941 */ /* 0x000fea0003800000 */
.L_x_274:
[----:B-1----:R-:W-:Y:S01]  /*6630*/  @!P4 IMAD R11, R142, R153, R10 ;  /* 0x000000998e0bc224 */ /* 0x002fe200078e020a */
[----:B------:R-:W-:Y:S04]  /*6640*/  BSSY B1, `(.L_x_276) ;  /* 0x0000006000017945 */ /* 0x000fe80003800000 */
[----:B------:R1:W-:Y:S01]  /*6650*/  @!P4 STG.E.U8 desc[UR36][R6.64+0xe8], R11 ;  /* 0x0000e80b0600c986 */ /* 0x0003e2000c101124 */
[----:B------:R-:W-:Y:S05]  /*6660*/  @P3 BRA `(.L_x_277) ;  /* 0x00000000000c3947 */ /* 0x000fea0003800000 */
[----:B------:R-:W1:Y:S02]  /*6670*/  LDG.E.U8 R164, desc[UR36][R8.64+0xe9] ;  /* 0x0000e92408a47981 */ /* 0x000e64000c1e1100 */
[----:B-1----:R-:W-:-:S05]  /*6680*/  PRMT R11, R164, 0x8880, RZ ;  /* 0x00008880a40b7816 */ /* 0x002fca00000000ff */
[----:B------:R-:W-:-:S07]  /*6690*/  IMAD R10, R11, R152, RZ ;  /* 0x000000980b0a7224 */ /* 0x000fce00078e02ff */
.L_x_277:
[----:B------:R-:W-:Y:S05]  /*66a0*/  BSYNC B1 ;  /* 0x0000000000017941 */ /* 0x000fea0003800000 */
.L_x_276:
[----:B------:R-:W-:Y:S01]  /*66b0*/  @!P3 IMAD R143, R143, R153, R10 ;  /* 0x000000998f8fb224 */ /* 0x000fe200078e020a */
[----:B------:R-:W-:Y:S04]  /*66c0*/  BSSY B1, `(.L_x_278) ;  /* 0x0000006000017945 */ /* 0x000fe80003800000 */
[----:B------:R0:W-:Y:S01]  /*66d0*/  @!P3 STG.E.U8 desc[UR36][R6.64+0xe9], R143 ;  /* 0x0000e98f0600b986 */ /* 0x0001e2000c101124 */
[----:B------:R-:W-:Y:S05]  /*66e0*/  @P5 BRA `(.L_x_279) ;  /* 0x00000000000c5947 */ /* 0x000fea0003800000 */
[----:B------:R-:W1:Y:S02]  /*66f0*/  LDG.E.U8 R164, desc[UR36][R2.64+0xf0] ;  /* 0x0000f02402a47981 */ /* 0x000e64000c1e1100 */
[----:B-1----:R-:W-:-:S05]  /*6700*/  PRMT R11, R164, 0x8880, RZ ;  /* 0x00008880a40b7816 */ /* 0x002fca00000000ff */
[----:B------:R-:W-:-:S07]  /*6710*/  IMAD R10, R11, R152, RZ ;  /* 0x000000980b0a7224 */ /* 0x000fce00078e02ff */
.L_x_279:
[----:B------:R-:W-:Y:S05]  /*6720*/  BSYNC B1 ;  /* 0x0000000000017941 */ /* 0x000fea0003800000 */
.L_x_278:
[----:B-1----:R-:W-:Y:S01]  /*6730*/  @!P5 IMAD R11, R144, R153, R10 ;  /* 0x00000099900bd224 */ /* 0x002fe200078e020a */
[----:B------:R-:W-:Y:S04]  /*6740*/  BSSY B1, `(.L_x_280) ;  /* 0x0000006000017945 */ /* 0x000fe80003800000 */
[----:B------:R1:W-:Y:S01]  /*6750*/  @!P5 STG.E.U8 desc[UR36][R4.64+0xf0], R11 ;  /* 0x0000f00b0400d986 */ /* 0x0003e2000c101124 */
[----:B------:R-:W-:Y:S05]  /*6760*/  @P2 BRA `(.L_x_281) ;  /* 0x00000000000c2947 */ /* 0x000fea0003800000 */
[----:B------:R-:W1:Y:S02]  /*6770*/  LDG.E.U8 R164, desc[UR36][R2.64+0xf1] ;  /* 0x0000f12402a47981 */ /* 0x000e64000c1e1100 */
[----:B-1----:R-:W-:-:S05]  /*6780*/  PRMT R11, R164, 0x8880, RZ ;  /* 0x00008880a40b7816 */ /* 0x002fca00000000ff */
[----:B------:R-:W-:-:S07]  /*6790*/  IMAD R10, R11, R152, RZ ;  /* 0x000000980b0a7224 */ /* 0x000fce00078e02ff */
.L_x_281:
[----:B------:R-:W-:Y:S05]  /*67a0*/  BSYNC B1 ;  /* 0x0000000000017941 */ /* 0x000fea0003800000 */
.L_x_280:
[C---:B------:R-:W-:Y:S01]  /*67b0*/  ISETP.LT.OR P4, PT, R0.reuse, 0xf1, !P0 ;  /* 0x000000f10000780c */ /* 0x040fe20004781670 */
[----:B------:R-:W-:Y:S01]  /*67c0*/  @!P2 IMAD R145, R145, R153, R10 ;  /* 0x000000999191a224 */ /* 0x000fe200078e020a */
[----:B------:R-:W-:Y:S01]  /*67d0*/  BSSY B1, `(.L_x_282) ;  /* 0x000000a000017945 */ /* 0x000fe20003800000 */
[C---:B------:R-:W-:Y:S02]  /*67e0*/  ISETP.LT.OR P3, PT, R0.reuse, 0xf2, !P0 ;  /* 0x000000f20000780c */ /* 0x040fe40004761670 */
        /* <DEDUP_REMOVED lines=8> */
.L_x_283:
[----:B------:R-:W-:Y:S05]  /*6870*/  BSYNC B1 ;  /* 0x0000000000017941 */ /* 0x000fea0003800000 */
.L_x_282:
[----:B-1----:R-:W-:Y:S01]  /*6880*/  @!P4 IMAD R11, R146, R153, R10 ;  /* 0x00000099920bc224 */ /* 0x002fe200078e020a */
[----:B------:R-:W-:Y:S04]  /*6890*/  BSSY B1, `(.L_x_284) ;  /* 0x0000006000017945 */ /* 0x000fe80003800000 */
[----:B------:R1:W-:Y:S01]  /*68a0*/  @!P4 STG.E.U8 desc[UR36][R6.64+0xf0], R11 ;  /* 0x0000f00b0600c986 */ /* 0x0003e2000c101124 */
[----:B------:R-:W-:Y:S05]  /*68b0*/  @P3 BRA `(.L_x_285) ;  /* 0x00000000000c3947 */ /* 0x000fea0003800000 */
[----:B------:R-:W1:Y:S02]  /*68c0*/  LDG.E.U8 R164, desc[UR36][R8.64+0xf1] ;  /* 0x0000f12408a47981 */ /* 0x000e64000c1e1100 */
[----:B-1----:R-:W-:-:S05]  /*68d0*/  PRMT R11, R164, 0x8880, RZ ;  /* 0x00008880a40b7816 */ /* 0x002fca00000000ff */
[----:B------:R-:W-:-:S07]  /*68e0*/  IMAD R10, R11, R152, RZ ;  /* 0x000000980b0a7224 */ /* 0x000fce00078e02ff */
.L_x_285:
[----:B------:R-:W-:Y:S05]  /*68f0*/  BSYNC B1 ;  /* 0x0000000000017941 */ /* 0x000fea0003800000 */
.L_x_284:
[----:B------:R-:W-:Y:S01]  /*6900*/  @!P3 IMAD R147, R147, R153, R10 ;  /* 0x000000999393b224 */ /* 0x000fe200078e020a */
[----:B------:R-:W-:Y:S04]  /*6910*/  BSSY B1, `(.L_x_286) ;  /* 0x0000006000017945 */ /* 0x000fe80003800000 */
[----:B------:R0:W-:Y:S01]  /*6920*/  @!P3 STG.E.U8 desc[UR36][R6.64+0xf1], R147 ;  /* 0x0000f1930600b986 */ /* 0x0001e2000c101124 */
[----:B------:R-:W-:Y:S05]  /*6930*/  @P2 BRA `(.L_x_287) ;  /* 0x00000000000c2947 */ /* 0x000fea0003800000 */
[----:B------:R-:W1:Y:S02]  /*6940*/  LDG.E.U8 R164, desc[UR36][R2.64+0xf8] ;  /* 0x0000f82402a47981 */ /* 0x000e64000c1e1100 */
[----:B-1----:R-:W-:-:S05]  /*6950*/  PRMT R11, R164, 0x8880, RZ ;  /* 0x00008880a40b7816 */ /* 0x002fca00000000ff */
[----:B------:R-:W-:-:S07]  /*6960*/  IMAD R10, R11, R152, RZ ;  /* 0x000000980b0a7224 */ /* 0x000fce00078e02ff */
.L_x_287:
[----:B------:R-:W-:Y:S05]  /*6970*/  BSYNC B1 ;  /* 0x0000000000017941 */ /* 0x000fea0003800000 */
.L_x_286:
[----:B-1----:R-:W-:Y:S01]  /*6980*/  @!P2 IMAD R11, R148, R153, R10 ;  /* 0x00000099940ba224 */ /* 0x002fe200078e020a */
[----:B------:R-:W-:Y:S04]  /*6990*/  BSSY B1, `(.L_x_288) ;  /* 0x0000006000017945 */ /* 0x000fe80003800000 */
[----:B------:R1:W-:Y:S01]  /*69a0*/  @!P2 STG.E.U8 desc[UR36][R4.64+0xf8], R11 ;  /* 0x0000f80b0400a986 */ /* 0x0003e2000c101124 */
[----:B------:R-:W-:Y:S05]  /*69b0*/  @P1 BRA `(.L_x_289) ;  /* 0x00000000000c1947 */ /* 0x000fea0003800000 */
[----:B------:R-:W1:Y:S02]  /*69c0*/  LDG.E.U8 R164, desc[UR36][R2.64+0xf9] ;  /* 0x0000f92402a47981 */ /* 0x000e64000c1e1100 */
[----:B-1----:R-:W-:-:S05]  /*69d0*/  PRMT R11, R164, 0x8880, RZ ;  /* 0x00008880a40b7816 */ /* 0x002fca00000000ff */
[----:B------:R-:W-:-:S07]  /*69e0*/  IMAD R10, R11, R152, RZ ;  /* 0x000000980b0a7224 */ /* 0x000fce00078e02ff */
.L_x_289:
[----:B------:R-:W-:Y:S05]  /*69f0*/  BSYNC B1 ;  /* 0x0000000000017941 */ /* 0x000fea0003800000 */
.L_x_288:
[----:B------:R-:W-:Y:S01]  /*6a00*/  @!P1 IMAD R149, R149, R153, R10 ;  /* 0x0000009995959224 */ /* 0x000fe200078e020a */
[----:B------:R-:W-:Y:S04]  /*6a10*/  BSSY B1, `(.L_x_290) ;  /* 0x0000006000017945 */ /* 0x000fe80003800000 */
[----:B------:R0:W-:Y:S01]  /*6a20*/  @!P1 STG.E.U8 desc[UR36][R4.64+0xf9], R149 ;  /* 0x0000f99504009986 */ /* 0x0001e2000c101124 */
[----:B------:R-:W-:Y:S05]  /*6a30*/  @P5 BRA `(.L_x_291) ;  /* 0x00000000000c5947 */ /* 0x000fea0003800000 */
[----:B------:R-:W0:Y:S02]  /*6a40*/  LDG.E.U8 R164, desc[UR36][R8.64+0xf8] ;  /* 0x0000f82408a47981 */ /* 0x000e24000c1e1100 */
[----:B0-----:R-:W-:-:S05]  /*6a50*/  PRMT R3, R164, 0x8880, RZ ;  /* 0x00008880a4037816 */ /* 0x001fca00000000ff */
[----:B------:R-:W-:-:S07]  /*6a60*/  IMAD R10, R3, R152, RZ ;  /* 0x00000098030a7224 */ /* 0x000fce00078e02ff */
.L_x_291:
[----:B------:R-:W-:Y:S05]  /*6a70*/  BSYNC B1 ;  /* 0x0000000000017941 */ /* 0x000fea0003800000 */
.L_x_290:
[----:B0-----:R-:W-:Y:S01]  /*6a80*/  @!P5 IMAD R3, R150, R153, R10 ;  /* 0x000000999603d224 */ /* 0x001fe200078e020a */
[----:B------:R-:W-:Y:S01]  /*6a90*/  ISETP.LT.OR P0, PT, R0, 0xfa, !P0 ;  /* 0x000000fa0000780c */ /* 0x000fe20004701670 */
[----:B------:R-:W-:Y:S03]  /*6aa0*/  BSSY B1, `(.L_x_292) ;  /* 0x0000006000017945 */ /* 0x000fe60003800000 */
[----:B------:R0:W-:Y:S09]  /*6ab0*/  @!P5 STG.E.U8 desc[UR36][R6.64+0xf8], R3 ;  /* 0x0000f8030600d986 */ /* 0x0001f2000c101124 */
[----:B------:R-:W-:Y:S05]  /*6ac0*/  @P0 BRA `(.L_x_293) ;  /* 0x00000000000c0947 */ /* 0x000fea0003800000 */
[----:B------:R-:W0:Y:S02]  /*6ad0*/  LDG.E.U8 R164, desc[UR36][R8.64+0xf9] ;  /* 0x0000f92408a47981 */ /* 0x000e24000c1e1100 */
[----:B0-----:R-:W-:-:S05]  /*6ae0*/  PRMT R3, R164, 0x8880, RZ ;  /* 0x00008880a4037816 */ /* 0x001fca00000000ff */
[----:B------:R-:W-:-:S07]  /*6af0*/  IMAD R10, R3, R152, RZ ;  /* 0x00000098030a7224 */ /* 0x000fce00078e02ff */
.L_x_293:
[----:B------:R-:W-:Y:S05]  /*6b00*/  BSYNC B1 ;  /* 0x0000000000017941 */ /* 0x000fea0003800000 */
.L_x_292:
[----:B------:R-:W-:Y:S01]  /*6b10*/  IMAD R151, R151, R153, R10 ;  /* 0x0000009997977224 */ /* 0x000fe200078e020a */
[----:B------:R-:W-:Y:S06]  /*6b20*/  @P0 BRA `(.L_x_294) ;  /* 0x0000001800100947 */ /* 0x000fec0003800000 */
[----:B------:R0:W-:Y:S01]  /*6b30*/  STG.E.U8 desc[UR36][R6.64+0xf9], R151 ;  /* 0x0000f99706007986 */ /* 0x0001e2000c101124 */
[----:B------:R-:W-:Y:S05]  /*6b40*/  BRA `(.L_x_294) ;  /* 0x0000001800087947 */ /* 0x000fea0003800000 */
.L_x_37:
[C---:B------:R-:W-:Y:S02]  /*6b50*/  ISETP.GE.AND P1, PT, R22.reuse, 0x1, PT ;  /* 0x000000011600780c */ /* 0x040fe40003f26270 */
[----:B------:R-:W-:Y:S02]  /*6b60*/  ISETP.GE.AND P0, PT, R22, 0x9, PT ;  /* 0x000000091600780c */ /* 0x000fe40003f06270 */
[C---:B------:R-:W-:Y:S02]  /*6b70*/  ISETP.LT.OR P4, PT, R0.reuse, 0x1, !P1 ;  /* 0x000000010000780c */ /* 0x040fe40004f81670 */
[C---:B------:R-:W-:Y:S02]  /*6b80*/  ISETP.LT.OR P3, PT, R0.reuse, 0x2, !P1 ;  /* 0x000000020000780c */ /* 0x040fe40004f61670 */
[C---:B------:R-:W-:Y:S02]  /*6b90*/  ISETP.LT.OR P2, PT, R0.reuse, 0x1, !P0 ;  /* 0x000000010000780c */ /* 0x040fe40004741670 */
[----:B------:R-:W-:-:S07]  /*6ba0*/  ISETP.LT.OR P5, PT, R0, 0x2, !P0 ;  /* 0x000000020000780c */ /* 0x000fce00047a1670 */
[-C--:B------:R-:W-:Y:S02]  /*6bb0*/  @!P4 IMAD R3, R24, R153.reuse, RZ ;  /* 0x000000991803c224 */ /* 0x080fe400078e02ff */
[-C--:B------:R-:W-:Y:S02]  /*6bc0*/  @!P3 IMAD R25, R25, R153.reuse, RZ ;  /* 0x000000991919b224 */ /* 0x080fe400078e02ff */
[-C--:B------:R-:W-:Y:S01]  /*6bd0*/  @!P2 IMAD R9, R26, R153.reuse, RZ ;  /* 0x000000991a09a224 */ /* 0x080fe200078e02ff */
[----:B------:R0:W-:Y:S01]  /*6be0*/  @!P4 STG.E.U8 desc[UR36][R4.64], R3 ;  /* 0x000000030400c986 */ /* 0x0001e2000c101124 */
[C---:B------:R-:W-:Y:S01]  /*6bf0*/  ISETP.LT.OR P4, PT, R0.reuse, 0x9, !P1 ;  /* 0x000000090000780c */ /* 0x040fe20004f81670 */
[----:B------:R-:W-:Y:S02]  /*6c00*/  @!P5 IMAD R27, R27, R153, RZ ;  /* 0x000000991b1bd224 */ /* 0x000fe400078e02ff */
[----:B------:R-:W-:Y:S01]  /*6c10*/  @!P3 STG.E.U8 desc[UR36][R4.64+0x1], R25 ;  /* 0x000001190400b986 */ /* 0x000fe2000c101124 */
[----:B------:R-:W-:-:S03]  /*6c20*/  ISETP.LT.OR P3, PT, R0, 0xa, !P1 ;  /* 0x0000000a0000780c */ /* 0x000fc60004f61670 */
[----:B------:R1:W-:Y:S01]  /*6c30*/  @!P2 STG.E.U8 desc[UR36][R6.64], R9 ;  /* 0x000000090600a986 */ /* 0x0003e2000c101124 */
[----:B------:R-:W-:-:S03]  /*6c40*/  ISETP.LT.OR P2, PT, R0, 0x9, !P0 ;  /* 0x000000090000780c */ /* 0x000fc60004741670 */
[----:B------:R-:W-:Y:S01]  /*6c50*/  @!P5 STG.E.U8 desc[UR36][R6.64+0x1], R27 ;  /* 0x0000011b0600d986 */ /* 0x000fe2000c101124 */
[----:B------:R-:W-:Y:S01]  /*6c60*/  ISETP.LT.OR P5, PT, R0, 0xa, !P0 ;  /* 0x0000000a0000780c */ /* 0x000fe200047a1670 */
[----:B------:R-:W-:-:S04]  /*6c70*/  @!P4 IMAD R11, R28, R153, RZ ;  /* 0x000000991c0bc224 */ /* 0x000fc800078e02ff */
[-C--:B------:R-:W-:Y:S01]  /*6c80*/  @!P3 IMAD R29, R29, R153.reuse, RZ ;  /* 0x000000991d1db224 */ /* 0x080fe200078e02ff */
[----:B------:R-:W-:Y:S01]  /*6c90*/  @!P4 STG.E.U8 desc[UR36][R4.64+0x8], R11 ;  /* 0x0000080b0400c986 */ /* 0x000fe2000c101124 */
[----:B------:R-:W-:Y:S02]  /*6ca0*/  ISETP.LT.OR P4, PT, R0, 0x11, !P1 ;  /* 0x000000110000780c */ /* 0x000fe40004f81670 */
[-C--:B0-----:R-:W-:Y:S01]  /*6cb0*/  @!P2 IMAD R3, R30, R153.reuse, RZ ;  /* 0x000000991e03a224 */ /* 0x081fe200078e02ff */
[----:B------:R-:W-:Y:S01]  /*6cc0*/  @!P3 STG.E.U8 desc[UR36][R4.64+0x9], R29 ;  /* 0x0000091d0400b986 */ /* 0x000fe2000c101124 */
[C---:B------:R-:W-:Y:S02]  /*6cd0*/  ISETP.LT.OR P3, PT, R0.reuse, 0x12, !P1 ;  /* 0x000000120000780c */ /* 0x040fe40004f61670 */
[----:B------:R-:W-:Y:S01]  /*6ce0*/  @!P5 IMAD R31, R31, R153, RZ ;  /* 0x000000991f1fd224 */ /* 0x000fe200078e02ff */
[----:B------:R0:W-:Y:S01]  /*6cf0*/  @!P2 STG.E.U8 desc[UR36][R6.64+0x8], R3 ;  /* 0x000008030600a986 */ /* 0x0001e2000c101124 */
[----:B------:R-:W-:-:S03]  /*6d00*/  ISETP.LT.OR P2, PT, R0, 0x11, !P0 ;  /* 0x000000110000780c */ /* 0x000fc60004741670 */
[----:B------:R-:W-:Y:S01]  /*6d10*/  @!P5 STG.E.U8 desc[UR36][R6.64+0x9], R31 ;  /* 0x0000091f0600d986 */ /* 0x000fe2000c101124 */
[----:B------:R-:W-:Y:S01]  /*6d20*/  ISETP.LT.OR P5, PT, R0, 0x12, !P0 ;  /* 0x000000120000780c */ /* 0x000fe200047a1670 */
[----:B-1----:R-:W-:-:S04]  /*6d30*/  @!P4 IMAD R9, R32, R153, RZ ;  /* 0x000000992009c224 */ /* 0x002fc800078e02ff */
        /* <DEDUP_REMOVED lines=301> */
[----:B------:R1:W-:Y:S01]  /*8010*/  @!P4 STG.E.U8 desc[UR36][R4.64+0xd8], R11 ;  /* 0x0000d80b0400c986 */ /* 0x0003e2000c101124 */
        /* <DEDUP_REMOVED lines=13> */
[-C--:B-1----:R-:W-:Y:S01]  /*80f0*/  @!P2 IMAD R11, R138, R153.reuse, RZ ;  /* 0x000000998a0ba224 */ /* 0x082fe200078e02ff */
[----:B------:R-:W-:Y:S01]  /*8100*/  @!P3 STG.E.U8 desc[UR36][R4.64+0xe1], R137 ;  /* 0x0000e1890400b986 */ /* 0x000fe2000c101124 */
[C---:B------:R-:W-:Y:S02]  /*8110*/  ISETP.LT.OR P3, PT, R0.reuse, 0xea, !P1 ;  /* 0x000000ea0000780c */ /* 0x040fe40004f61670 */
[----:B------:R-:W-:Y:S01]  /*8120*/  @!P5 IMAD R139, R139, R153, RZ ;  /* 0x000000998b8bd224 */ /* 0x000fe200078e02ff */
[----:B------:R1:W-:Y:S01]  /*8130*/  @!P2 STG.E.U8 desc[UR36][R6.64+0xe0], R11 ;  /* 0x0000e00b0600a986 */ /* 0x0003e2000c101124 */
[----:B------:R-:W-:-:S03]  /*8140*/  ISETP.LT.OR P2, PT, R0, 0xe9, !P0 ;  /* 0x000000e90000780c */ /* 0x000fc60004741670 */
[----:B------:R-:W-:Y:S01]  /*8150*/  @!P5 STG.E.U8 desc[UR36][R6.64+0xe1], R139 ;  /* 0x0000e18b0600d986 */ /* 0x000fe2000c101124 */
[----:B------:R-:W-:Y:S01]  /*8160*/  ISETP.LT.OR P5, PT, R0, 0xea, !P0 ;  /* 0x000000ea0000780c */ /* 0x000fe200047a1670 */
[----:B0-----:R-:W-:-:S04]  /*8170*/  @!P4 IMAD R3, R140, R153, RZ ;  /* 0x000000998c03c224 */ /* 0x001fc800078e02ff */
[-C--:B------:R-:W-:Y:S01]  /*8180*/  @!P3 IMAD R141, R141, R153.reuse, RZ ;  /* 0x000000998d8db224 */ /* 0x080fe200078e02ff */
[----:B------:R0:W-:Y:S01]  /*8190*/  @!P4 STG.E.U8 desc[UR36][R4.64+0xe8], R3 ;  /* 0x0000e8030400c986 */ /* 0x0001e2000c101124 */
[----:B------:R-:W-:Y:S02]  /*81a0*/  ISETP.LT.OR P4, PT, R0, 0xf2, !P1 ;  /* 0x000000f20000780c */ /* 0x000fe40004f81670 */
[-C--:B--2---:R-:W-:Y:S01]  /*81b0*/  @!P2 IMAD R9, R142, R153.reuse, RZ ;  /* 0x000000998e09a224 */ /* 0x084fe200078e02ff */
[----:B------:R-:W-:Y:S01]  /*81c0*/  @!P3 STG.E.U8 desc[UR36][R4.64+0xe9], R141 ;  /* 0x0000e98d0400b986 */ /* 0x000fe2000c101124 */
[C---:B------:R-:W-:Y:S02]  /*81d0*/  ISETP.LT.OR P3, PT, R0.reuse, 0xf1, !P1 ;  /* 0x000000f10000780c */ /* 0x040fe40004f61670 */
[----:B------:R-:W-:Y:S01]  /*81e0*/  @!P5 IMAD R143, R143, R153, RZ ;  /* 0x000000998f8fd224 */ /* 0x000fe200078e02ff */
[----:B------:R-:W-:Y:S01]  /*81f0*/  @!P2 STG.E.U8 desc[UR36][R6.64+0xe8], R9 ;  /* 0x0000e8090600a986 */ /* 0x000fe2000c101124 */
[----:B------:R-:W-:-:S03]  /*8200*/  ISETP.LT.OR P2, PT, R0, 0xf1, !P0 ;  /* 0x000000f10000780c */ /* 0x000fc60004741670 */
[----:B------:R-:W-:Y:S01]  /*8210*/  @!P5 STG.E.U8 desc[UR36][R6.64+0xe9], R143 ;  /* 0x0000e98f0600d986 */ /* 0x000fe2000c101124 */
[----:B------:R-:W-:Y:S01]  /*8220*/  ISETP.LT.OR P5, PT, R0, 0xf9, !P0 ;  /* 0x000000f90000780c */ /* 0x000fe200047a1670 */
[----:B------:R-:W-:-:S04]  /*8230*/  @!P4 IMAD R145, R145, R153, RZ ;  /* 0x000000999191c224 */ /* 0x000fc800078e02ff */
[-C--:B-1----:R-:W-:Y:S01]  /*8240*/  @!P3 IMAD R11, R144, R153.reuse, RZ ;  /* 0x00000099900bb224 */ /* 0x082fe200078e02ff */
[----:B------:R-:W-:Y:S01]  /*8250*/  @!P4 STG.E.U8 desc[UR36][R4.64+0xf1], R145 ;  /* 0x0000f1910400c986 */ /* 0x000fe2000c101124 */
[C---:B------:R-:W-:Y:S02]  /*8260*/  ISETP.LT.OR P4, PT, R0.reuse, 0xf2, !P0 ;  /* 0x000000f20000780c */ /* 0x040fe40004781670 */
[C---:B------:R-:W-:Y:S01]  /*8270*/  ISETP.LT.OR P0, PT, R0.reuse, 0xfa, !P0 ;  /* 0x000000fa0000780c */ /* 0x040fe20004701670 */
[----:B------:R1:W-:Y:S01]  /*8280*/  @!P3 STG.E.U8 desc[UR36][R4.64+0xf0], R11 ;  /* 0x0000f00b0400b986 */ /* 0x0003e2000c101124 */
[----:B------:R-:W-:Y:S01]  /*8290*/  ISETP.LT.OR P3, PT, R0, 0xf9, !P1 ;  /* 0x000000f90000780c */ /* 0x000fe20004f61670 */
[----:B0-----:R-:W-:Y:S01]  /*82a0*/  @!P2 IMAD R3, R146, R153, RZ ;  /* 0x000000999203a224 */ /* 0x001fe200078e02ff */
[----:B------:R-:W-:-:S04]  /*82b0*/  ISETP.LT.OR P1, PT, R0, 0xfa, !P1 ;  /* 0x000000fa0000780c */ /* 0x000fc80004f21670 */
[----:B------:R0:W-:Y:S03]  /*82c0*/  @!P2 STG.E.U8 desc[UR36][R6.64+0xf0], R3 ;  /* 0x0000f0030600a986 */ /* 0x0001e6000c101124 */
[-C--:B------:R-:W-:Y:S02]  /*82d0*/  @!P4 IMAD R147, R147, R153.reuse, RZ ;  /* 0x000000999393c224 */ /* 0x080fe400078e02ff */
[-C--:B-1----:R-:W-:Y:S02]  /*82e0*/  @!P5 IMAD R11, R150, R153.reuse, RZ ;  /* 0x00000099960bd224 */ /* 0x082fe400078e02ff */
[-C--:B------:R-:W-:Y:S01]  /*82f0*/  @!P3 IMAD R9, R148, R153.reuse, RZ ;  /* 0x000000999409b224 */ /* 0x080fe200078e02ff */
[----:B------:R0:W-:Y:S01]  /*8300*/  @!P4 STG.E.U8 desc[UR36][R6.64+0xf1], R147 ;  /* 0x0000f1930600c986 */ /* 0x0001e2000c101124 */
[-C--:B------:R-:W-:Y:S02]  /*8310*/  @!P1 IMAD R149, R149, R153.reuse, RZ ;  /* 0x0000009995959224 */ /* 0x080fe400078e02ff */
[----:B------:R-:W-:Y:S01]  /*8320*/  @!P0 IMAD R151, R151, R153, RZ ;  /* 0x0000009997978224 */ /* 0x000fe200078e02ff */
[----:B------:R0:W-:Y:S04]  /*8330*/  @!P3 STG.E.U8 desc[UR36][R4.64+0xf8], R9 ;  /* 0x0000f8090400b986 */ /* 0x0001e8000c101124 */
[----:B------:R0:W-:Y:S04]  /*8340*/  @!P1 STG.E.U8 desc[UR36][R4.64+0xf9], R149 ;  /* 0x0000f99504009986 */ /* 0x0001e8000c101124 */
[----:B------:R0:W-:Y:S04]  /*8350*/  @!P5 STG.E.U8 desc[UR36][R6.64+0xf8], R11 ;  /* 0x0000f80b0600d986 */ /* 0x0001e8000c101124 */
[----:B------:R0:W-:Y:S02]  /*8360*/  @!P0 STG.E.U8 desc[UR36][R6.64+0xf9], R151 ;  /* 0x0000f99706008986 */ /* 0x0001e4000c101124 */
.L_x_294:
[----:B------:R-:W-:Y:S05]  /*8370*/  BSYNC B0 ;  /* 0x0000000000007941 */ /* 0x000fea0003800000 */
.L_x_36:
[----:B0-----:R-:W2:Y:S01]  /*8380*/  LDL.64 R2, [R1] ;  /* 0x0000000001027983 */ /* 0x001ea20000100a00 */
[----:B------:R-:W-:Y:S01]  /*8390*/  ULDC.64 UR4, c[0x0][0x650] ;  /* 0x0001940000047ab9 */ /* 0x000fe20000000a00 */
[----:B------:R0:W-:Y:S01]  /*83a0*/  SYNCS.ARRIVE.TRANS64.A1T0 RZ, [R162+UR45], RZ ;  /* 0x000000ffa2ff79a7 */ /* 0x0001e2000810002d */
[----:B------:R-:W-:Y:S01]  /*83b0*/  PRMT R0, RZ, 0x7610, R0 ;  /* 0x00007610ff007816 */ /* 0x000fe20000000000 */
[----:B------:R-:W-:Y:S02]  /*83c0*/  IMAD.MOV.U32 R19, RZ, RZ, -0x1 ;  /* 0xffffffffff137424 */ /* 0x000fe400078e00ff */
[----:B------:R-:W-:Y:S01]  /*83d0*/  IMAD.MOV.U32 R22, RZ, RZ, -0x1 ;  /* 0xffffffffff167424 */ /* 0x000fe200078e00ff */
[----:B--2---:R-:W-:-:S04]  /*83e0*/  LEA R18, P0, R2, R18, 0x1 ;  /* 0x0000001202127211 */ /* 0x004fc800078008ff */
[----:B------:R-:W-:Y:S01]  /*83f0*/  LEA.HI.X R17, R2, R17, R23, 0x1, P0 ;  /* 0x0000001102117211 */ /* 0x000fe200000f0c17 */
[----:B------:R-:W-:Y:S01]  /*8400*/  IMAD.MOV.U32 R2, RZ, RZ, -0x1 ;  /* 0xffffffffff027424 */ /* 0x000fe200078e00ff */
[----:B------:R-:W-:-:S04]  /*8410*/  ISETP.GE.U32.AND P0, PT, R18, UR4, PT ;  /* 0x0000000412007c0c */ /* 0x000fc8000bf06070 */
[----:B------:R-:W-:-:S13]  /*8420*/  ISETP.GE.U32.AND.EX P0, PT, R17, UR5, PT, P0 ;  /* 0x0000000511007c0c */ /* 0x000fda000bf06100 */
[----:B0-----:R-:W-:Y:S05]  /*8430*/  @P0 BRA `(.L_x_295) ;  /* 0x0000000400700947 */ /* 0x001fea0003800000 */
[----:B------:R-:W0:Y:S01]  /*8440*/  S2R R10, SR_CTAID.X ;  /* 0x00000000000a7919 */ /* 0x000e220000002500 */
[----:B------:R-:W2:Y:S01]  /*8450*/  LDC.64 R8, c[0x0][0x628] ;  /* 0x00018a00ff087b82 */ /* 0x000ea20000000a00 */
[----:B------:R-:W-:Y:S01]  /*8460*/  ULDC UR4, c[0x0][0x150] ;  /* 0x0000540000047ab9 */ /* 0x000fe20000000800 */
[----:B---3--:R-:W-:Y:S01]  /*8470*/  IMAD.MOV.U32 R6, RZ, RZ, R18 ;  /* 0x000000ffff067224 */ /* 0x008fe200078e0012 */
[----:B------:R-:W3:Y:S01]  /*8480*/  S2R R20, SR_CTAID.Y ;  /* 0x0000000000147919 */ /* 0x000ee20000002600 */
[----:B------:R-:W-:-:S04]  /*8490*/  IMAD.MOV.U32 R7, RZ, RZ, R17 ;  /* 0x000000ffff077224 */ /* 0x000fc800078e0011 */
[----:B------:R-:W1:Y:S08]  /*84a0*/  LDC R15, c[0x0][0x144] ;  /* 0x00005100ff0f7b82 */ /* 0x000e700000000800 */
[----:B------:R-:W1:Y:S08]  /*84b0*/  LDC R0, c[0x0][0x630] ;  /* 0x00018c00ff007b82 */ /* 0x000e700000000800 */
[----:B------:R-:W1:Y:S01]  /*84c0*/  LDC.64 R12, c[0x0][0x620] ;  /* 0x00018800ff0c7b82 */ /* 0x000e620000000a00 */
[----:B--2---:R-:W-:-:S04]  /*84d0*/  ISETP.NE.U32.AND P0, PT, R8, RZ, PT ;  /* 0x000000ff0800720c */ /* 0x004fc80003f05070 */
[----:B------:R-:W-:Y:S02]  /*84e0*/  ISETP.NE.AND.EX P0, PT, R9, RZ, PT, P0 ;  /* 0x000000ff0900720c */ /* 0x000fe40003f05300 */
[----:B0-----:R-:W-:-:S05]  /*84f0*/  I2FP.F32.U32 R2, R10 ;  /* 0x0000000a00027245 */ /* 0x001fca0000201000 */
[----:B------:R-:W-:-:S04]  /*8500*/  FMUL R2, R2, UR4 ;  /* 0x0000000402027c20 */ /* 0x000fc80008400000 */
[----:B------:R0:W2:Y:S02]  /*8510*/  F2I.U32.TRUNC.NTZ R14, R2 ;  /* 0x00000002000e7305 */ /* 0x0000a4000020f000 */
[----:B---3--:R-:W-:Y:S05]  /*8520*/  @!P0 BRA `(.L_x_296) ;  /* 0x0000000000288947 */ /* 0x008fea0003800000 */
[----:B------:R-:W3:Y:S02]  /*8530*/  LDC R3, c[0x0][0x634] ;  /* 0x00018d00ff037b82 */ /* 0x000ee40000000800 */
[----:B---3--:R-:W-:-:S05]  /*8540*/  IADD3 R7, P0, R18, R3, RZ ;  /* 0x0000000312077210 */ /* 0x008fca0007f1e0ff */
[----:B-1----:R-:W-:-:S04]  /*8550*/  IMAD.X R11, RZ, RZ, R17, P0 ;  /* 0x000000ffff0b7224 */ /* 0x002fc800000e0611 */
[----:B0-----:R-:W-:-:S04]  /*8560*/  IMAD.WIDE.U32 R2, R11, R8, RZ ;  /* 0x000000080b027225 */ /* 0x001fc800078e00ff */
[----:B----4-:R-:W-:-:S04]  /*8570*/  IMAD.WIDE.U32 R4, P0, R7, R9, R2 ;  /* 0x0000000907047225 */ /* 0x010fc80007800002 */
[----:B------:R-:W-:-:S04]  /*8580*/  IMAD.WIDE.U32 R2, R7, R8, RZ ;  /* 0x0000000807027225 */ /* 0x000fc800078e00ff */
[----:B------:R-:W-:Y:S01]  /*8590*/  IMAD.X R7, RZ, RZ, RZ, P0 ;  /* 0x000000ffff077224 */ /* 0x000fe200000e06ff */
[----:B------:R-:W-:Y:S01]  /*85a0*/  IADD3 RZ, P0, R3, R4, RZ ;  /* 0x0000000403ff7210 */ /* 0x000fe20007f1e0ff */
[----:B------:R-:W-:-:S04]  /*85b0*/  IMAD.MOV.U32 R6, RZ, RZ, R5 ;  /* 0x000000ffff067224 */ /* 0x000fc800078e0005 */
[----:B------:R-:W-:-:S08]  /*85c0*/  IMAD.WIDE.U32.X R6, R11, R9, R6, P0 ;  /* 0x000000090b067225 */ /* 0x000fd000000e0406 */
.L_x_296:
[----:B------:R-:W3:Y:S01]  /*85d0*/  LDC.64 R26, c[0x0][0x640] ;  /* 0x00019000ff1a7b82 */ /* 0x000ee20000000a00 */
[-C--:B-1----:R-:W-:Y:S01]  /*85e0*/  SHF.R.U64 R11, R6, R0.reuse, R7 ;  /* 0x00000000060b7219 */ /* 0x082fe20000001207 */
[----:B------:R-:W-:Y:S01]  /*85f0*/  IMAD.MOV.U32 R19, RZ, RZ, R17 ;  /* 0x000000ffff137224 */ /* 0x000fe200078e0011 */
[----:B------:R-:W-:Y:S01]  /*8600*/  SHF.R.U32.HI R0, RZ, R0, R7 ;  /* 0x00000000ff007219 */ /* 0x000fe20000011607 */
[----:B--2---:R-:W-:Y:S01]  /*8610*/  IMAD.MOV R14, RZ, RZ, -R14 ;  /* 0x000000ffff0e7224 */ /* 0x004fe200078e0a0e */
[----:B----4-:R-:W-:Y:S01]  /*8620*/  IADD3 R5, P0, RZ, -R11, RZ ;  /* 0x8000000bff057210 */ /* 0x010fe20007f1e0ff */
[----:B------:R-:W-:Y:S01]  /*8630*/  ULDC UR4, c[0x0][0x154] ;  /* 0x0000550000047ab9 */ /* 0x000fe20000000800 */
[----:B------:R-:W-:Y:S01]  /*8640*/  IMAD.MOV.U32 R7, RZ, RZ, 0x1 ;  /* 0x00000001ff077424 */ /* 0x000fe200078e00ff */
[----:B------:R-:W1:Y:S01]  /*8650*/  LDC R4, c[0x0][0x618] ;  /* 0x00018600ff047b82 */ /* 0x000e620000000800 */
[----:B------:R-:W-:Y:S02]  /*8660*/  IMAD R22, R15, R14, R10 ;  /* 0x0000000e0f167224 */ /* 0x000fe400078e020a */
[----:B------:R-:W-:-:S04]  /*8670*/  IMAD.X R3, RZ, RZ, ~R0, P0 ;  /* 0x000000ffff037224 */ /* 0x000fc800000e0e00 */
[-C--:B------:R-:W-:Y:S01]  /*8680*/  IMAD R0, R3, R12.reuse, RZ ;  /* 0x0000000c03007224 */ /* 0x080fe200078e02ff */
[----:B------:R-:W2:Y:S01]  /*8690*/  LDC R6, c[0x0][0x608] ;  /* 0x00018200ff067b82 */ /* 0x000ea20000000800 */
[----:B0-----:R-:W-:-:S04]  /*86a0*/  IMAD.WIDE.U32 R2, R5, R12, R18 ;  /* 0x0000000c05027225 */ /* 0x001fc800078e0012 */
[----:B------:R-:W-:Y:S01]  /*86b0*/  IMAD R5, R5, R13, R0 ;  /* 0x0000000d05057224 */ /* 0x000fe200078e0200 */
[----:B------:R-:W-:Y:S02]  /*86c0*/  I2FP.F32.U32 R0, R20 ;  /* 0x0000001400007245 */ /* 0x000fe40000201000 */
[----:B------:R-:W0:Y:S01]  /*86d0*/  LDC R24, c[0x0][0x658] ;  /* 0x00019600ff187b82 */ /* 0x000e220000000800 */
[----:B------:R-:W-:Y:S01]  /*86e0*/  IMAD.IADD R3, R3, 0x1, R5 ;  /* 0x0000000103037824 */ /* 0x000fe200078e0205 */
[----:B---3--:R-:W-:Y:S01]  /*86f0*/  ISETP.NE.U32.AND P0, PT, R26, RZ, PT ;  /* 0x000000ff1a00720c */ /* 0x008fe20003f05070 */
[----:B------:R-:W-:Y:S01]  /*8700*/  FMUL R0, R0, UR4 ;  /* 0x0000000400007c20 */ /* 0x000fe20008400000 */
[----:B------:R-:W-:Y:S02]  /*8710*/  IMAD.MOV.U32 R5, RZ, RZ, -0x1 ;  /* 0xffffffffff057424 */ /* 0x000fe400078e00ff */
[----:B------:R-:W-:Y:S01]  /*8720*/  ISETP.NE.AND.EX P0, PT, R27, RZ, PT, P0 ;  /* 0x000000ff1b00720c */ /* 0x000fe20003f05300 */
[----:B------:R3:W4:Y:S01]  /*8730*/  F2I.U32.TRUNC.NTZ R12, R0 ;  /* 0x00000000000c7305 */ /* 0x000722000020f000 */
[----:B------:R-:W3:Y:S01]  /*8740*/  LDC R15, c[0x0][0x148] ;  /* 0x00005200ff0f7b82 */ /* 0x000ee20000000800 */
[----:B-1----:R-:W-:-:S02]  /*8750*/  SHF.R.U64 R10, R2, R4, R3 ;  /* 0x00000004020a7219 */ /* 0x002fc40000001203 */
[----:B------:R-:W-:-:S05]  /*8760*/  SHF.R.U32.HI R3, RZ, R4, R3 ;  /* 0x00000004ff037219 */ /* 0x000fca0000011603 */
[----:B------:R-:W1:Y:S01]  /*8770*/  LDC R14, c[0x0][0x600] ;  /* 0x00018000ff0e7b82 */ /* 0x000e620000000800 */
[-CC-:B--2---:R-:W-:Y:S02]  /*8780*/  SHF.R.U64 R8, R10, R6.reuse, R3.reuse ;  /* 0x000000060a087219 */ /* 0x184fe40000001203 */
[----:B------:R-:W-:-:S05]  /*8790*/  SHF.R.U32.HI R3, RZ, R6, R3 ;  /* 0x00000006ff037219 */ /* 0x000fca0000011603 */
[----:B------:R-:W2:Y:S01]  /*87a0*/  LDC R21, c[0x0][0x648] ;  /* 0x00019200ff157b82 */ /* 0x000ea20000000800 */
[-CC-:B0-----:R-:W-:Y:S02]  /*87b0*/  SHF.R.U64 R13, R8, R24.reuse, R3.reuse ;  /* 0x00000018080d7219 */ /* 0x181fe40000001203 */
[-C--:B------:R-:W-:Y:S02]  /*87c0*/  SHF.L.U32 R5, R5, R24.reuse, RZ ;  /* 0x0000001805057219 */ /* 0x080fe400000006ff */
[-C--:B------:R-:W-:Y:S01]  /*87d0*/  SHF.R.U32.HI R3, RZ, R24.reuse, R3 ;  /* 0x00000018ff037219 */ /* 0x080fe20000011603 */
[----:B------:R-:W-:Y:S01]  /*87e0*/  IMAD.MOV.U32 R2, RZ, RZ, R13 ;  /* 0x000000ffff027224 */ /* 0x000fe200078e000d */
[----:B------:R-:W-:Y:S01]  /*87f0*/  SHF.L.U32 R24, R7, R24, RZ ;  /* 0x0000001807187219 */ /* 0x000fe200000006ff */
[----:B------:R-:W0:Y:S01]  /*8800*/  LDC R25, c[0x0][0x638] ;  /* 0x00018e00ff197b82 */ /* 0x000e220000000800 */
[----:B------:R-:W-:-:S07]  /*8810*/  LOP3.LUT R19, RZ, R5, RZ, 0x33, !PT ;  /* 0x00000005ff137212 */ /* 0x000fce00078e33ff */
[----:B------:R-:W0:Y:S01]  /*8820*/  LDC R28, c[0x0][0x610] ;  /* 0x00018400ff1c7b82 */ /* 0x000e220000000800 */
[----:B----4-:R-:W-:Y:S05]  /*8830*/  @!P0 BRA `(.L_x_297) ;  /* 0x0000000000288947 */ /* 0x010fea0003800000 */
[----:B---3--:R-:W3:Y:S02]  /*8840*/  LDC R0, c[0x0][0x64c] ;  /* 0x00019300ff007b82 */ /* 0x008ee40000000800 */
[----:B---3--:R-:W-:-:S05]  /*8850*/  IADD3 R7, P0, R13, R0, RZ ;  /* 0x000000000d077210 */ /* 0x008fca0007f1e0ff */
        /* <DEDUP_REMOVED lines=8> */
.L_x_297:
[----:B------:R-:W4:Y:S01]  /*88e0*/  LDC R4, c[0x0][0x65c] ;  /* 0x00019700ff047b82 */ /* 0x000f220000000800 */
[----:B--23--:R-:W-:Y:S01]  /*88f0*/  SHF.R.U64 R0, R2, R21, R3 ;  /* 0x0000001502007219 */ /* 0x00cfe20000001203 */
[----:B-1----:R-:W-:Y:S01]  /*8900*/  VIADD R3, R14, 0xffffffff ;  /* 0xffffffff0e037836 */ /* 0x002fe20000000000 */
[----:B------:R-:W-:Y:S01]  /*8910*/  LOP3.LUT R19, R8, R19, RZ, 0xc0, !PT ;  /* 0x0000001308137212 */ /* 0x000fe200078ec0ff */
[----:B------:R-:W-:Y:S02]  /*8920*/  IMAD.MOV R12, RZ, RZ, -R12 ;  /* 0x000000ffff0c7224 */ /* 0x000fe400078e0a0c */
[----:B------:R-:W-:Y:S01]  /*8930*/  IMAD.MOV R2, RZ, RZ, -R0 ;  /* 0x000000ffff027224 */ /* 0x000fe200078e0a00 */
[----:B------:R-:W-:Y:S01]  /*8940*/  LOP3.LUT R3, R10, R3, RZ, 0xc0, !PT ;  /* 0x000000030a037212 */ /* 0x000fe200078ec0ff */
[----:B------:R-:W-:Y:S02]  /*8950*/  IMAD R19, R24, R0, R19 ;  /* 0x0000000018137224 */ /* 0x000fe400078e0213 */
[----:B0-----:R-:W-:-:S04]  /*8960*/  IMAD R0, R2, R25, R13 ;  /* 0x0000001902007224 */ /* 0x001fc800078e020d */
[----:B------:R-:W-:Y:S01]  /*8970*/  IMAD R2, R0, R14, R3 ;  /* 0x0000000e00027224 */ /* 0x000fe200078e0203 */
[----:B----4-:R-:W-:Y:S01]  /*8980*/  ISETP.NE.AND P0, PT, R4, 0x1, PT ;  /* 0x000000010400780c */ /* 0x010fe20003f05270 */
[----:B------:R-:W-:-:S05]  /*8990*/  IMAD.MOV.U32 R4, RZ, RZ, 0x1 ;  /* 0x00000001ff047424 */ /* 0x000fca00078e00ff */
[----:B------:R-:W-:-:S07]  /*89a0*/  PRMT R0, R4, 0x7610, R0 ;  /* 0x0000761004007816 */ /* 0x000fce0000000000 */
[----:B------:R-:W-:-:S04]  /*89b0*/  @P0 IMAD R22, R15, R12, R20 ;  /* 0x0000000c0f160224 */ /* 0x000fc800078e0214 */
[----:B------:R-:W-:-:S05]  /*89c0*/  IMAD R19, R19, R28, R22 ;  /* 0x0000001c13137224 */ /* 0x000fca00078e0216 */
[----:B------:R-:W-:Y:S02]  /*89d0*/  SEL R22, R2, R19, !P0 ;  /* 0x0000001302167207 */ /* 0x000fe40004000000 */
[----:B------:R-:W-:Y:S01]  /*89e0*/  SEL R19, R19, R2, !P0 ;  /* 0x0000000213137207 */ /* 0x000fe20004000000 */
[----:B------:R-:W-:-:S07]  /*89f0*/  IMAD.MOV.U32 R2, RZ, RZ, R11 ;  /* 0x000000ffff027224 */ /* 0x000fce00078e000b */
.L_x_295:
[----:B------:R-:W-:Y:S02]  /*8a00*/  LOP3.LUT P0, RZ, R0, 0xff, RZ, 0xc0, !PT ;  /* 0x000000ff00ff7812 */ /* 0x000fe4000780c0ff */
[----:B------:R-:W-:-:S11]  /*8a10*/  LOP3.LUT R165, R165, 0x1, RZ, 0x3c, !PT ;  /* 0x00000001a5a57812 */ /* 0x000fd600078e3cff */
[----:B------:R-:W-:Y:S05]  /*8a20*/  @P0 BRA `(.L_x_298) ;  /* 0xffffff8c000c0947 */ /* 0x000fea000383ffff */
[----:B------:R-:W-:Y:S05]  /*8a30*/  EXIT ;  /* 0x000000000000794d */ /* 0x000fea0003800000 */
.L_x_17:
[----:B------:R-:W-:-:S08]  /*8a40*/  ISETP.NE.AND P0, PT, R5, RZ, PT ;  /* 0x000000ff0500720c */ /* 0x000fd00003f05270 */
[----:B0-----:R-:W0:-:S00]  /*8a50*/  USETMAXREG.DEALLOC.CTAPOOL 0x28 ;  /* 0x00000028000079c8 */ /* 0x001e0000080e0500 */
[----:B------:R-:W-:Y:S05]  /*8a60*/  @P0 EXIT ;  /* 0x000000000000094d */ /* 0x000fea0003800000 */
[----:B0-----:R-:W-:Y:S01]  /*8a70*/  LOP3.LUT P0, RZ, R8, 0xff, RZ, 0xc0, !PT ;  /* 0x000000ff08ff7812 */ /* 0x001fe2000780c0ff */
[----:B------:R-:W-:Y:S02]  /*8a80*/  IMAD.MOV.U32 R0, RZ, RZ, 0x1 ;  /* 0x00000001ff007424 */ /* 0x000fe400078e00ff */
[----:B------:R-:W-:-:S10]  /*8a90*/  IMAD.MOV.U32 R8, RZ, RZ, RZ ;  /* 0x000000ffff087224 */ /* 0x000fd400078e00ff */
[----:B------:R-:W-:Y:S05]  /*8aa0*/  @!P0 BRA `(.L_x_299) ;  /* 0x0000000c00408947 */ /* 0x000fea0003800000 */
[----:B------:R-:W0:Y:S01]  /*8ab0*/  S2R R10, SR_CgaCtaId ;  /* 0x00000000000a7919 */ /* 0x000e220000008800 */
[----:B------:R-:W-:Y:S01]  /*8ac0*/  LOP3.LUT P0, RZ, R4, 0x1f, RZ, 0xc0, !PT ;  /* 0x0000001f04ff7812 */ /* 0x000fe2000780c0ff */
[----:B------:R-:W-:Y:S01]  /*8ad0*/  ULDC UR5, c[0x0][0x658] ;  /* 0x0001960000057ab9 */ /* 0x000fe20000000800 */
[C---:B------:R-:W-:Y:S01]  /*8ae0*/  ISETP.NE.AND P2, PT, R3.reuse, RZ, PT ;  /* 0x000000ff0300720c */ /* 0x040fe20003f45270 */
[----:B------:R-:W-:Y:S01]  /*8af0*/  UMOV UR6, 0xffffffff ;  /* 0xffffffff00067882 */ /* 0x000fe20000000000 */
[----:B------:R-:W-:Y:S01]  /*8b00*/  ISETP.NE.OR P0, PT, R3, RZ, !P0 ;  /* 0x000000ff0300720c */ /* 0x000fe20004705670 */
[----:B------:R-:W-:Y:S01]  /*8b10*/  BSSY B0, `(.L_x_299) ;  /* 0x00000c9000007945 */ /* 0x000fe20003800000 */
[----:B------:R-:W-:Y:S01]  /*8b20*/  USHF.L.U32 UR6, UR6, UR5, URZ ;  /* 0x0000000506067299 */ /* 0x000fe2000800063f */
[----:B------:R-:W-:Y:S01]  /*8b30*/  IMAD.MOV.U32 R9, RZ, RZ, 0x1 ;  /* 0x00000001ff097424 */ /* 0x000fe200078e00ff */
[----:B------:R-:W-:Y:S01]  /*8b40*/  LOP3.LUT R6, R16, 0x2, RZ, 0xfc, !PT ;  /* 0x0000000210067812 */ /* 0x000fe200078efcff */
[----:B------:R-:W-:Y:S01]  /*8b50*/  IMAD.MOV.U32 R0, RZ, RZ, 0x1 ;  /* 0x00000001ff007424 */ /* 0x000fe200078e00ff */
[----:B------:R-:W-:Y:S01]  /*8b60*/  ULDC UR4, c[0x0][0x600] ;  /* 0x0001800000047ab9 */ /* 0x000fe20000000800 */
[----:B------:R-:W-:Y:S01]  /*8b70*/  IMAD.MOV.U32 R8, RZ, RZ, RZ ;  /* 0x000000ffff087224 */ /* 0x000fe200078e00ff */
[----:B------:R-:W-:Y:S01]  /*8b80*/  UMOV UR7, 0x1 ;  /* 0x0000000100077882 */ /* 0x000fe20000000000 */
[----:B------:R-:W-:-:S02]  /*8b90*/  UIADD3 UR19, UR40, 0x1, URZ ;  /* 0x0000000128137890 */ /* 0x000fc4000fffe03f */
[----:B------:R-:W-:Y:S02]  /*8ba0*/  UIADD3 UR15, UR4, -0x1, URZ ;  /* 0xffffffff040f7890 */ /* 0x000fe4000fffe03f */
[----:B------:R-:W-:Y:S02]  /*8bb0*/  USHF.L.U32 UR17, UR7, UR5, URZ ;  /* 0x0000000507117299 */ /* 0x000fe4000800063f */
[----:B------:R-:W-:Y:S01]  /*8bc0*/  ULOP3.LUT UR16, URZ, UR6, URZ, 0x33, !UPT ;  /* 0x000000063f107292 */ /* 0x000fe2000f8e333f */
[----:B------:R-:W-:Y:S01]  /*8bd0*/  ULDC.64 UR20, c[0x0][0x198] ;  /* 0x0000660000147ab9 */ /* 0x000fe20000000a00 */
[C---:B0-----:R-:W-:Y:S02]  /*8be0*/  IMAD.SHL.U32 R3, R10.reuse, 0x2000, RZ ;  /* 0x000020000a037824 */ /* 0x041fe400078e00ff */
[----:B------:R-:W-:-:S03]  /*8bf0*/  IMAD.SHL.U32 R10, R10, 0x80, RZ ;  /* 0x000000800a0a7824 */ /* 0x000fc600078e00ff */
[----:B------:R-:W-:Y:S02]  /*8c00*/  LOP3.LUT R3, R3, 0x2000, RZ, 0xc0, !PT ;  /* 0x0000200003037812 */ /* 0x000fe400078ec0ff */
[----:B------:R-:W-:-:S03]  /*8c10*/  LOP3.LUT R10, R10, 0x80, RZ, 0xc0, !PT ;  /* 0x000000800a0a7812 */ /* 0x000fc600078ec0ff */
[----:B------:R-:W-:-:S07]  /*8c20*/  VIADD R7, R3, 0x3100 ;  /* 0x0000310003077836 */ /* 0x000fce0000000000 */
.L_x_311:
[----:B------:R-:W-:-:S03]  /*8c30*/  UMOV UR4, 0xffffffff ;  /* 0xffffffff00047882 */ /* 0x000fc60000000000 */
[----:B------:R-:W-:Y:S05]  /*8c40*/  BRA.DIV UR4, `(.L_x_300) ;  /* 0x0000000e04c87947 */ /* 0x000fea000b800000 */
[----:B------:R-:W-:-:S13]  /*8c50*/  ELECT P6, URZ, PT ;  /* 0x00000000003f782f */ /* 0x000fda00038c0000 */
.L_x_323:
[----:B------:R-:W0:Y:S01]  /*8c60*/  LDC R3, c[0x0][0x28c] ;  /* 0x0000a300ff037b82 */ /* 0x000e220000000800 */
[----:B------:R-:W-:Y:S01]  /*8c70*/  BSSY B1, `(.L_x_301) ;  /* 0x0000039000017945 */ /* 0x000fe20003800000 */
[----:B0-----:R-:W-:-:S13]  /*8c80*/  ISETP.LT.OR P6, PT, R3, 0x1, !P6 ;  /* 0x000000010300780c */ /* 0x001fda00077c1670 */
[----:B------:R-:W-:Y:S05]  /*8c90*/  @P6 BRA `(.L_x_302) ;  /* 0x0000000000d86947 */ /* 0x000fea0003800000 */
[----:B------:R-:W-:Y:S02]  /*8ca0*/  IMAD R22, R22, 0x100, R10 ;  /* 0x0000010016167824 */ /* 0x000fe400078e020a */
[----:B------:R-:W-:Y:S02]  /*8cb0*/  IMAD.SHL.U32 R19, R19, 0x40, RZ ;  /* 0x0000004013137824 */ /* 0x000fe400078e00ff */
[----:B------:R-:W-:Y:S02]  /*8cc0*/  IMAD.MOV.U32 R14, RZ, RZ, RZ ;  /* 0x000000ffff0e7224 */ /* 0x000fe400078e00ff */
[----:B------:R-:W-:Y:S02]  /*8cd0*/  IMAD.U32 R15, RZ, RZ, UR19 ;  /* 0x00000013ff0f7e24 */ /* 0x000fe4000f8e00ff */
[----:B------:R-:W-:Y:S02]  /*8ce0*/  IMAD.MOV.U32 R3, RZ, RZ, R0 ;  /* 0x000000ffff037224 */ /* 0x000fe400078e0000 */
[----:B------:R-:W-:-:S07]  /*8cf0*/  IMAD.MOV.U32 R4, RZ, RZ, R8 ;  /* 0x000000ffff047224 */ /* 0x000fce00078e0008 */
.L_x_306:
[----:B------:R-:W0:Y:S01]  /*8d00*/  S2R R12, SR_CgaCtaId ;  /* 0x00000000000c7919 */ /* 0x000e220000008800 */
[----:B------:R-:W-:Y:S01]  /*8d10*/  MOV R5, 0x400 ;  /* 0x0000040000057802 */ /* 0x000fe20000000f00 */
[----:B------:R-:W1:Y:S03]  /*8d20*/  @!P2 LDC R11, c[0x0][0x500] ;  /* 0x00014000ff0bab82 */ /* 0x000e660000000800 */
[----:B0-----:R-:W-:Y:S02]  /*8d30*/  LEA R13, R12, R5, 0x18 ;  /* 0x000000050c0d7211 */ /* 0x001fe400078ec0ff */
[----:B------:R-:W-:-:S03]  /*8d40*/  SHF.L.U32 R5, R3, 0x1f, RZ ;  /* 0x0000001f03057819 */ /* 0x000fc600000006ff */
[----:B------:R-:W-:-:S04]  /*8d50*/  IMAD R12, R4, 0x8, R13 ;  /* 0x00000008040c7824 */ /* 0x000fc800078e020d */
[----:B------:R-:W0:Y:S02]  /*8d60*/  SYNCS.PHASECHK.TRANS64.TRYWAIT P1, [R12+URZ+0x18], R5 ;  /* 0x000018050c0075a7 */ /* 0x000e24000802017f */
[----:B01----:R-:W-:Y:S05]  /*8d70*/  @!P1 BRA `(.L_x_303) ;  /* 0x0000000c009c9947 */ /* 0x003fea0003800000 */
.L_x_324:
[----:B0-----:R-:W-:Y:S01]  /*8d80*/  PRMT R5, R6, 0x9910, RZ ;  /* 0x0000991006057816 */ /* 0x001fe200000000ff */
[----:B------:R0:W-:Y:S03]  /*8d90*/  @!P2 SYNCS.ARRIVE.TRANS64 RZ, [R12+URZ], R11 ;  /* 0x0000000b0cffa9a7 */ /* 0x0001e6000800003f */
[----:B------:R-:W-:-:S13]  /*8da0*/  ISETP.NE.AND P1, PT, R5, 0x2, PT ;  /* 0x000000020500780c */ /* 0x000fda0003f25270 */
[----:B0-----:R-:W-:Y:S05]  /*8db0*/  @P1 BRA `(.L_x_304) ;  /* 0x0000000000041947 */ /* 0x001fea0003800000 */
[----:B------:R-:W-:Y:S01]  /*8dc0*/  BPT.TRAP 0x1 ;  /* 0x000000040000795c */ /* 0x000fe20000300000 */
.L_x_304:
[----:B------:R-:W-:Y:S05]  /*8dd0*/  @P0 BRA `(.L_x_305) ;  /* 0x0000000000040947 */ /* 0x000fea0003800000 */
[----:B------:R-:W-:Y:S01]  /*8de0*/  BPT.TRAP 0x1 ;  /* 0x000000040000795c */ /* 0x000fe20000300000 */
.L_x_305:
[----:B------:R-:W-:Y:S01]  /*8df0*/  R2UR UR13, R13 ;  /* 0x000000000d0d72ca */ /* 0x000fe200000e0000 */
[----:B------:R-:W-:Y:S01]  /*8e00*/  IMAD R13, R4, 0x1000, R13 ;  /* 0x00001000040d7824 */ /* 0x000fe200078e020d */
[----:B------:R-:W-:Y:S01]  /*8e10*/  R2UR UR9, R12 ;  /* 0x000000000c0972ca */ /* 0x000fe200000e0000 */
[C---:B------:R-:W-:Y:S01]  /*8e20*/  IMAD R5, R4.reuse, 0x4000, R7 ;  /* 0x0000400004057824 */ /* 0x040fe200078e0207 */
[----:B------:R-:W-:Y:S01]  /*8e30*/  UIADD3 UR4, UP0, UR20, 0xf0, URZ ;  /* 0x000000f014047890 */ /* 0x000fe2000ff1e03f */
[----:B------:R-:W-:Y:S01]  /*8e40*/  VIADD R15, R15, 0xffffffff ;  /* 0xffffffff0f0f7836 */ /* 0x000fe20000000000 */
[----:B------:R-:W-:Y:S01]  /*8e50*/  R2UR UR5, R13 ;  /* 0x000000000d0572ca */ /* 0x000fe200000e0000 */
[----:B------:R-:W-:Y:S01]  /*8e60*/  UIADD3 UR22, UP1, UR20, 0x1f0, URZ ;  /* 0x000001f014167890 */ /* 0x000fe2000ff3e03f */
[----:B------:R-:W-:Y:S01]  /*8e70*/  R2UR UR8, R5 ;  /* 0x00000000050872ca */ /* 0x000fe200000e0000 */
[----:B------:R-:W-:Y:S01]  /*8e80*/  VIADD R4, R4, 0x1 ;  /* 0x0000000104047836 */ /* 0x000fe20000000000 */
[----:B------:R-:W-:Y:S01]  /*8e90*/  R2UR UR11, R19 ;  /* 0x00000000130b72ca */ /* 0x000fe200000e0000 */
[----:B------:R-:W-:Y:S01]  /*8ea0*/  UIADD3.X UR23, URZ, UR21, URZ, UP1, !UPT ;  /* 0x000000153f177290 */ /* 0x000fe20008ffe43f */
[----:B------:R-:W-:Y:S01]  /*8eb0*/  R2UR UR10, R14 ;  /* 0x000000000e0a72ca */ /* 0x000fe200000e0000 */
[----:B------:R-:W-:Y:S01]  /*8ec0*/  UMOV UR6, 0x0 ;  /* 0x0000000000067882 */ /* 0x000fe20000000000 */
[----:B------:R-:W-:Y:S01]  /*8ed0*/  R2UR UR12, R2 ;  /* 0x00000000020c72ca */ /* 0x000fe200000e0000 */
[----:B------:R-:W-:Y:S01]  /*8ee0*/  UMOV UR7, 0x10000000 ;  /* 0x1000000000077882 */ /* 0x000fe20000000000 */
[----:B------:R-:W-:Y:S01]  /*8ef0*/  R2UR UR18, R22 ;  /* 0x00000000161272ca */ /* 0x000fe200000e0000 */
[----:B------:R-:W-:Y:S01]  /*8f00*/  UMOV UR24, 0x30000 ;  /* 0x0003000000187882 */ /* 0x000fe20000000000 */
[----:B------:R-:W-:Y:S01]  /*8f10*/  ISETP.GT.AND P3, PT, R15, 0x1, PT ;  /* 0x000000010f00780c */ /* 0x000fe20003f64270 */
[----:B------:R-:W-:Y:S01]  /*8f20*/  UIADD3 UR14, UR5, 0x100, URZ ;  /* 0x00000100050e7890 */ /* 0x000fe2000fffe03f */
[----:B------:R-:W-:Y:S01]  /*8f30*/  ISETP.NE.AND P1, PT, R4, 0x3, PT ;  /* 0x000000030400780c */ /* 0x000fe20003f25270 */
[----:B------:R-:W-:Y:S01]  /*8f40*/  UIADD3.X UR5, URZ, UR21, URZ, UP0, !UPT ;  /* 0x000000153f057290 */ /* 0x000fe200087fe43f */
[----:B------:R-:W-:Y:S01]  /*8f50*/  VIADD R14, R14, 0x40 ;  /* 0x000000400e0e7836 */ /* 0x000fe20000000000 */
[----:B------:R-:W-:Y:S01]  /*8f60*/  UIADD3 UR13, UR13, UR8, URZ ;  /* 0x000000080d0d7290 */ /* 0x000fe2000fffe03f */
[----:B------:R-:W-:-:S02]  /*8f70*/  SEL R12, RZ, 0x1, P1 ;  /* 0x00000001ff0c7807 */ /* 0x000fc40000800000 */
[----:B------:R-:W-:Y:S01]  /*8f80*/  UMOV UR8, UR14 ;  /* 0x0000000e00087c82 */ /* 0x000fe20008000000 */
[----:B------:R-:W-:Y:S02]  /*8f90*/  SEL R4, R4, RZ, P1 ;  /* 0x000000ff04047207 */ /* 0x000fe40000800000 */
[----:B------:R-:W-:Y:S01]  /*8fa0*/  LOP3.LUT R3, R3, R12, RZ, 0x3c, !PT ;  /* 0x0000000c03037212 */ /* 0x000fe200078e3cff */
[----:B------:R0:W-:Y:S02]  /*8fb0*/  UTMALDG.3D [UR8], [UR4], desc[UR6] ;  /* 0x00000608040075b4 */ /* 0x0001e40008011000 */
[----:B0-----:R-:W-:Y:S01]  /*8fc0*/  UMOV UR11, UR18 ;  /* 0x00000012000b7c82 */ /* 0x001fe20008000000 */
[----:B------:R-:W-:Y:S02]  /*8fd0*/  UMOV UR8, UR13 ;  /* 0x0000000d00087c82 */ /* 0x000fe40008000000 */
[----:B------:R0:W-:Y:S02]  /*8fe0*/  UTMALDG.3D.MULTICAST [UR8], [UR22], UR24, desc[UR6] ;  /* 0x00000608160073b4 */ /* 0x0001e40008011818 */
[----:B0-----:R-:W-:Y:S05]  /*8ff0*/  @P3 BRA `(.L_x_306) ;  /* 0xfffffffc00403947 */ /* 0x001fea000383ffff */
.L_x_302:
[----:B------:R-:W-:Y:S05]  /*9000*/  BSYNC B1 ;  /* 0x0000000000017941 */ /* 0x000fea0003800000 */
.L_x_301:
[----:B------:R-:W2:Y:S01]  /*9010*/  LDL.64 R12, [R1] ;  /* 0x00000000010c7983 */ /* 0x000ea20000100a00 */
[----:B------:R-:W-:Y:S01]  /*9020*/  LOP3.LUT P4, RZ, R9, 0xff, RZ, 0xc0, !PT ;  /* 0x000000ff09ff7812 */ /* 0x000fe2000788c0ff */
[----:B------:R-:W-:Y:S01]  /*9030*/  VIADD R8, R8, UR40 ;  /* 0x0000002808087c36 */ /* 0x000fe20008000000 */
[----:B------:R-:W-:Y:S01]  /*9040*/  ULDC.64 UR4, c[0x0][0x650] ;  /* 0x0001940000047ab9 */ /* 0x000fe20000000a00 */
[----:B------:R-:W-:Y:S01]  /*9050*/  IMAD.U32 R5, RZ, RZ, UR40 ;  /* 0x00000028ff057e24 */ /* 0x000fe2000f8e00ff */
[----:B------:R-:W-:Y:S01]  /*9060*/  UISETP.GE.U32.AND UP0, UPT, UR40, 0x3, UPT ;  /* 0x000000032800788c */ /* 0x000fe2000bf06070 */
[----:B------:R-:W-:Y:S01]  /*9070*/  BSSY B1, `(.L_x_307) ;  /* 0x0000070000017945 */ /* 0x000fe20003800000 */
[----:B------:R-:W-:Y:S01]  /*9080*/  ISETP.GT.U32.AND P1, PT, R8, 0x2, PT ;  /* 0x000000020800780c */ /* 0x000fe20003f24070 */
[----:B------:R-:W-:Y:S01]  /*9090*/  IMAD.MOV.U32 R19, RZ, RZ, -0x1 ;  /* 0xffffffffff137424 */ /* 0x000fe200078e00ff */
[----:B------:R-:W-:Y:S01]  /*90a0*/  PRMT R9, RZ, 0x7610, R9 ;  /* 0x00007610ff097816 */ /* 0x000fe20000000009 */
[----:B------:R-:W-:Y:S01]  /*90b0*/  IMAD.MOV.U32 R22, RZ, RZ, -0x1 ;  /* 0xffffffffff167424 */ /* 0x000fe200078e00ff */
[----:B------:R-:W-:-:S02]  /*90c0*/  ISETP.LT.U32.AND P1, PT, R5, 0x3, P1 ;  /* 0x000000030500780c */ /* 0x000fc40000f21070 */
[----:B------:R-:W-:Y:S01]  /*90d0*/  PLOP3.LUT P3, PT, PT, PT, UP0, 0x80, 0x0 ;  /* 0x000000000000781c */ /* 0x000fe20003f6f008 */
[----:B------:R-:W0:Y:S01]  /*90e0*/  @P4 S2R R3, SR_CgaCtaId ;  /* 0x0000000000034919 */ /* 0x000e220000008800 */
[----:B------:R-:W-:-:S04]  /*90f0*/  @P4 MOV R2, 0x400 ;  /* 0x0000040000024802 */ /* 0x000fc80000000f00 */
[----:B0-----:R-:W-:Y:S01]  /*9100*/  @P4 LEA R4, R3, R2, 0x18 ;  /* 0x0000000203044211 */ /* 0x001fe200078ec0ff */
[----:B------:R-:W-:-:S03]  /*9110*/  IMAD.WIDE.U32 R2, R8, -0x55555555, RZ ;  /* 0xaaaaaaab08027825 */ /* 0x000fc600078e00ff */
[----:B------:R0:W-:Y:S01]  /*9120*/  @P4 SYNCS.ARRIVE.TRANS64.A1T0 RZ, [R4+URZ+0x68], RZ ;  /* 0x000068ff04ff49a7 */ /* 0x0001e2000810003f */
[----:B------:R-:W-:Y:S01]  /*9130*/  IMAD.MOV.U32 R2, RZ, RZ, -0x1 ;  /* 0xffffffffff027424 */ /* 0x000fe200078e00ff */
[----:B------:R-:W-:Y:S02]  /*9140*/  SHF.R.U32.HI R5, RZ, 0x1, R3 ;  /* 0x00000001ff057819 */ /* 0x000fe40000011603 */
[----:B------:R-:W-:-:S03]  /*9150*/  SEL R3, RZ, 0x1, !P1 ;  /* 0x00000001ff037807 */ /* 0x000fc60004800000 */
[----:B------:R-:W-:Y:S01]  /*9160*/  IMAD R8, R5, -0x3, R8 ;  /* 0xfffffffd05087824 */ /* 0x000fe200078e0208 */
[----:B------:R-:W-:Y:S02]  /*9170*/  LOP3.LUT R0, R0, R3, RZ, 0x3c, !PT ;  /* 0x0000000300007212 */ /* 0x000fe400078e3cff */
[----:B------:R-:W-:Y:S02]  /*9180*/  PRMT R3, RZ, 0x7610, R3 ;  /* 0x00007610ff037816 */ /* 0x000fe40000000003 */
[----:B------:R-:W-:Y:S02]  /*9190*/  @P3 LOP3.LUT R0, R0, 0x1, R5, 0x78, !PT ;  /* 0x0000000100003812 */ /* 0x000fe400078e7805 */
[----:B--2---:R-:W-:-:S04]  /*91a0*/  IADD3 R18, P4, R18, R12, RZ ;  /* 0x0000000c12127210 */ /* 0x004fc80007f9e0ff */
[----:B------:R-:W-:Y:S01]  /*91b0*/  ISETP.GE.U32.AND P1, PT, R18, UR4, PT ;  /* 0x0000000412007c0c */ /* 0x000fe2000bf26070 */
[----:B------:R-:W-:-:S05]  /*91c0*/  IMAD.X R17, R17, 0x1, R23, P4 ;  /* 0x0000000111117824 */ /* 0x000fca00020e0617 */
[----:B------:R-:W-:-:S13]  /*91d0*/  ISETP.GE.U32.AND.EX P1, PT, R17, UR5, PT, P1 ;  /* 0x0000000511007c0c */ /* 0x000fda000bf26110 */
[----:B0-----:R-:W-:Y:S05]  /*91e0*/  @P1 BRA `(.L_x_308) ;  /* 0x0000000400601947 */ /* 0x001fea0003800000 */
[----:B------:R-:W0:Y:S01]  /*91f0*/  S2R R12, SR_CTAID.X ;  /* 0x00000000000c7919 */ /* 0x000e220000002500 */
[----:B------:R-:W-:Y:S01]  /*9200*/  ULDC.64 UR4, c[0x0][0x628] ;  /* 0x00018a0000047ab9 */ /* 0x000fe20000000a00 */
[----:B------:R-:W-:Y:S01]  /*9210*/  ULDC UR7, c[0x0][0x630] ;  /* 0x00018c0000077ab9 */ /* 0x000fe20000000800 */
[----:B------:R-:W-:Y:S01]  /*9220*/  ISETP.NE.U32.AND P1, PT, RZ, UR4, PT ;  /* 0x00000004ff007c0c */ /* 0x000fe2000bf25070 */
[----:B------:R-:W1:Y:S01]  /*9230*/  S2R R13, SR_CTAID.Y ;  /* 0x00000000000d7919 */ /* 0x000e620000002600 */
[----:B------:R-:W-:Y:S01]  /*9240*/  ULDC UR8, c[0x0][0x150] ;  /* 0x0000540000087ab9 */ /* 0x000fe20000000800 */
[----:B------:R-:W-:Y:S01]  /*9250*/  IMAD.MOV.U32 R2, RZ, RZ, R18 ;  /* 0x000000ffff027224 */ /* 0x000fe200078e0012 */
[----:B------:R-:W-:Y:S01]  /*9260*/  ISETP.NE.AND.EX P1, PT, RZ, UR5, PT, P1 ;  /* 0x00000005ff007c0c */ /* 0x000fe2000bf25310 */
[----:B------:R-:W-:Y:S01]  /*9270*/  IMAD.MOV.U32 R3, RZ, RZ, R17 ;  /* 0x000000ffff037224 */ /* 0x000fe200078e0011 */
[----:B0-----:R-:W-:-:S11]  /*9280*/  I2FP.F32.U32 R14, R12 ;  /* 0x0000000c000e7245 */ /* 0x001fd60000201000 */
[----:B------:R-:W-:Y:S05]  /*9290*/  @!P1 BRA `(.L_x_309) ;  /* 0x0000000000289947 */ /* 0x000fea0003800000 */
[----:B------:R-:W-:Y:S02]  /*92a0*/  ULDC UR6, c[0x0][0x634] ;  /* 0x00018d0000067ab9 */ /* 0x000fe40000000800 */
[----:B------:R-:W-:-:S05]  /*92b0*/  IADD3 R3, P1, R18, UR6, RZ ;  /* 0x0000000612037c10 */ /* 0x000fca000ff3e0ff */
[----:B------:R-:W-:-:S04]  /*92c0*/  IMAD.X R11, RZ, RZ, R17, P1 ;  /* 0x000000ffff0b7224 */ /* 0x000fc800008e0611 */
[----:B------:R-:W-:-:S04]  /*92d0*/  IMAD.WIDE.U32 R4, R11, UR4, RZ ;  /* 0x000000040b047c25 */ /* 0x000fc8000f8e00ff */
[----:B------:R-:W-:-:S04]  /*92e0*/  IMAD.WIDE.U32 R4, P1, R3, UR5, R4 ;  /* 0x0000000503047c25 */ /* 0x000fc8000f820004 */
[----:B------:R-:W-:-:S04]  /*92f0*/  IMAD.WIDE.U32 R2, R3, UR4, RZ ;  /* 0x0000000403027c25 */ /* 0x000fc8000f8e00ff */
[----:B------:R-:W-:Y:S01]  /*9300*/  IMAD.MOV.U32 R2, RZ, RZ, R5 ;  /* 0x000000ffff027224 */ /* 0x000fe200078e0005 */
[----:B------:R-:W-:Y:S01]  /*9310*/  IADD3 RZ, P3, R3, R4, RZ ;  /* 0x0000000403ff7210 */ /* 0x000fe20007f7e0ff */
[----:B------:R-:W-:-:S04]  /*9320*/  IMAD.X R3, RZ, RZ, RZ, P1 ;  /* 0x000000ffff037224 */ /* 0x000fc800008e06ff */
[----:B------:R-:W-:-:S08]  /*9330*/  IMAD.WIDE.U32.X R2, R11, UR5, R2, P3 ;  /* 0x000000050b027c25 */ /* 0x000fd000098e0402 */
.L_x_309:
[----:B------:R-:W0:Y:S01]  /*9340*/  LDC R21, c[0x0][0x65c] ;  /* 0x00019700ff157b82 */ /* 0x000e220000000800 */
[--C-:B------:R-:W-:Y:S01]  /*9350*/  SHF.R.U64 R11, R2, UR7, R3.reuse ;  /* 0x00000007020b7c19 */ /* 0x100fe20008001203 */
[----:B------:R-:W-:Y:S01]  /*9360*/  FMUL R14, R14, UR8 ;  /* 0x000000080e0e7c20 */ /* 0x000fe20008400000 */
[----:B------:R-:W-:Y:S01]  /*9370*/  SHF.R.U32.HI R2, RZ, UR7, R3 ;  /* 0x00000007ff027c19 */ /* 0x000fe20008011603 */
[----:B------:R-:W-:Y:S01]  /*9380*/  ULDC UR6, c[0x0][0x154] ;  /* 0x0000550000067ab9 */ /* 0x000fe20000000800 */
[----:B------:R-:W-:Y:S01]  /*9390*/  IADD3 R15, P1, RZ, -R11, RZ ;  /* 0x8000000bff0f7210 */ /* 0x000fe20007f3e0ff */
[----:B------:R-:W-:Y:S01]  /*93a0*/  ULDC.64 UR4, c[0x0][0x620] ;  /* 0x0001880000047ab9 */ /* 0x000fe20000000a00 */
[----:B-1----:R-:W-:Y:S01]  /*93b0*/  I2FP.F32.U32 R3, R13 ;  /* 0x0000000d00037245 */ /* 0x002fe20000201000 */
[----:B------:R-:W1:Y:S01]  /*93c0*/  LDC R19, c[0x0][0x144] ;  /* 0x00005100ff137b82 */ /* 0x000e620000000800 */
[----:B------:R-:W2:Y:S01]  /*93d0*/  F2I.U32.TRUNC.NTZ R14, R14 ;  /* 0x0000000e000e7305 */ /* 0x000ea2000020f000 */
[----:B------:R-:W-:-:S02]  /*93e0*/  IMAD.X R2, RZ, RZ, ~R2, P1 ;  /* 0x000000ffff027224 */ /* 0x000fc400008e0e02 */
[----:B------:R-:W-:Y:S01]  /*93f0*/  FMUL R4, R3, UR6 ;  /* 0x0000000603047c20 */ /* 0x000fe20008400000 */
[----:B------:R-:W-:Y:S01]  /*9400*/  IMAD.MOV.U32 R3, RZ, RZ, R17 ;  /* 0x000000ffff037224 */ /* 0x000fe200078e0011 */
[----:B------:R-:W-:Y:S01]  /*9410*/  ULDC.64 UR6, c[0x0][0x640] ;  /* 0x0001900000067ab9 */ /* 0x000fe20000000a00 */
[----:B------:R-:W-:Y:S01]  /*9420*/  IMAD R2, R2, UR4, RZ ;  /* 0x0000000402027c24 */ /* 0x000fe2000f8e02ff */
[----:B------:R-:W3:Y:S01]  /*9430*/  LDC R20, c[0x0][0x148] ;  /* 0x00005200ff147b82 */ /* 0x000ee20000000800 */
[----:B------:R-:W-:Y:S01]  /*9440*/  ISETP.NE.U32.AND P1, PT, RZ, UR6, PT ;  /* 0x00000006ff007c0c */ /* 0x000fe2000bf25070 */
[----:B------:R-:W4:Y:S01]  /*9450*/  F2I.U32.TRUNC.NTZ R4, R4 ;  /* 0x0000000400047305 */ /* 0x000f22000020f000 */
[----:B------:R-:W-:Y:S02]  /*9460*/  IMAD R5, R15, UR5, R2 ;  /* 0x000000050f057c24 */ /* 0x000fe4000f8e0202 */
[----:B------:R-:W-:Y:S01]  /*9470*/  IMAD.MOV.U32 R2, RZ, RZ, R18 ;  /* 0x000000ffff027224 */ /* 0x000fe200078e0012 */
[----:B------:R-:W-:-:S02]  /*9480*/  ISETP.NE.AND.EX P1, PT, RZ, UR7, PT, P1 ;  /* 0x00000007ff007c0c */ /* 0x000fc4000bf25310 */
[----:B0-----:R-:W-:Y:S01]  /*9490*/  ISETP.NE.AND P4, PT, R21, 0x1, PT ;  /* 0x000000011500780c */ /* 0x001fe20003f85270 */
[----:B------:R-:W-:Y:S01]  /*94a0*/  IMAD.WIDE.U32 R2, R15, UR4, R2 ;  /* 0x000000040f027c25 */ /* 0x000fe2000f8e0002 */
[----:B------:R-:W-:-:S03]  /*94b0*/  ULDC UR4, c[0x0][0x618] ;  /* 0x0001860000047ab9 */ /* 0x000fc60000000800 */
[----:B--2---:R-:W-:Y:S02]  /*94c0*/  IMAD.MOV R14, RZ, RZ, -R14 ;  /* 0x000000ffff0e7224 */ /* 0x004fe400078e0a0e */
[----:B------:R-:W-:Y:S02]  /*94d0*/  IMAD.IADD R3, R3, 0x1, R5 ;  /* 0x0000000103037824 */ /* 0x000fe400078e0205 */
[----:B-1----:R-:W-:-:S03]  /*94e0*/  IMAD R12, R19, R14, R12 ;  /* 0x0000000e130c7224 */ /* 0x002fc600078e020c */
[--C-:B------:R-:W-:Y:S01]  /*94f0*/  SHF.R.U64 R14, R2, UR4, R3.reuse ;  /* 0x00000004020e7c19 */ /* 0x100fe20008001203 */
[----:B----4-:R-:W-:Y:S01]  /*9500*/  IMAD.MOV R2, RZ, RZ, -R4 ;  /* 0x000000ffff027224 */ /* 0x010fe200078e0a04 */
[----:B------:R-:W-:Y:S01]  /*9510*/  SHF.R.U32.HI R3, RZ, UR4, R3 ;  /* 0x00000004ff037c19 */ /* 0x000fe20008011603 */
[----:B------:R-:W-:Y:S02]  /*9520*/  ULDC UR4, c[0x0][0x608] ;  /* 0x0001820000047ab9 */ /* 0x000fe40000000800 */
[----:B---3--:R-:W-:Y:S01]  /*9530*/  @P4 IMAD R12, R20, R2, R13 ;  /* 0x00000002140c4224 */ /* 0x008fe200078e020d */
[--C-:B------:R-:W-:Y:S02]  /*9540*/  SHF.R.U64 R19, R14, UR4, R3.reuse ;  /* 0x000000040e137c19 */ /* 0x100fe40008001203 */
[----:B------:R-:W-:Y:S01]  /*9550*/  SHF.R.U32.HI R2, RZ, UR4, R3 ;  /* 0x00000004ff027c19 */ /* 0x000fe20008011603 */
[----:B------:R-:W-:-:S03]  /*9560*/  ULDC UR4, c[0x0][0x658] ;  /* 0x0001960000047ab9 */ /* 0x000fc60000000800 */
[--C-:B------:R-:W-:Y:S02]  /*9570*/  SHF.R.U64 R13, R19, UR4, R2.reuse ;  /* 0x00000004130d7c19 */ /* 0x100fe40008001202 */
[----:B------:R-:W-:-:S03]  /*9580*/  SHF.R.U32.HI R2, RZ, UR4, R2 ;  /* 0x00000004ff027c19 */ /* 0x000fc60008011602 */
[----:B------:R-:W-:Y:S02]  /*9590*/  IMAD.MOV.U32 R4, RZ, RZ, R13 ;  /* 0x000000ffff047224 */ /* 0x000fe400078e000d */
[----:B------:R-:W-:Y:S01]  /*95a0*/  IMAD.MOV.U32 R3, RZ, RZ, R2 ;  /* 0x000000ffff037224 */ /* 0x000fe200078e0002 */
[----:B------:R-:W-:Y:S06]  /*95b0*/  @!P1 BRA `(.L_x_310) ;  /* 0x00000000002c9947 */ /* 0x000fec0003800000 */
        /* <DEDUP_REMOVED lines=9> */
[----:B------:R-:W-:-:S04]  /*9650*/  IMAD.WIDE.U32.X R2, R15, UR7, R2, P3 ;  /* 0x000000070f027c25 */ /* 0x000fc800098e0402 */
[----:B------:R-:W-:-:S07]  /*9660*/  IMAD.MOV.U32 R4, RZ, RZ, R2 ;  /* 0x000000ffff047224 */ /* 0x000fce00078e0002 */
.L_x_310:
[----:B------:R-:W-:Y:S01]  /*9670*/  ULDC UR4, c[0x0][0x648] ;  /* 0x0001920000047ab9 */ /* 0x000fe20000000800 */
[----:B------:R-:W-:Y:S01]  /*9680*/  LOP3.LUT R2, R19, UR16, RZ, 0xc0, !PT ;  /* 0x0000001013027c12 */ /* 0x000fe2000f8ec0ff */
[----:B------:R-:W-:Y:S01]  /*9690*/  ULDC UR5, c[0x0][0x610] ;  /* 0x0001840000057ab9 */ /* 0x000fe20000000800 */
[----:B------:R-:W-:Y:S01]  /*96a0*/  SHF.R.U64 R3, R4, UR4, R3 ;  /* 0x0000000404037c19 */ /* 0x000fe20008001203 */
[----:B------:R-:W-:Y:S01]  /*96b0*/  ULDC UR4, c[0x0][0x638] ;  /* 0x00018e0000047ab9 */ /* 0x000fe20000000800 */
[----:B------:R-:W-:-:S03]  /*96c0*/  LOP3.LUT R14, R14, UR15, RZ, 0xc0, !PT ;  /* 0x0000000f0e0e7c12 */ /* 0x000fc6000f8ec0ff */
[----:B------:R-:W-:Y:S02]  /*96d0*/  IMAD.MOV R4, RZ, RZ, -R3 ;  /* 0x000000ffff047224 */ /* 0x000fe400078e0a03 */
[----:B------:R-:W-:Y:S02]  /*96e0*/  IMAD R3, R3, UR17, R2 ;  /* 0x0000001103037c24 */ /* 0x000fe4000f8e0202 */
[----:B------:R-:W-:Y:S01]  /*96f0*/  IMAD R13, R4, UR4, R13 ;  /* 0x00000004040d7c24 */ /* 0x000fe2000f8e020d */
[----:B------:R-:W-:Y:S01]  /*9700*/  ULDC UR4, c[0x0][0x600] ;  /* 0x0001800000047ab9 */ /* 0x000fe20000000800 */
[----:B------:R-:W-:Y:S02]  /*9710*/  IMAD R12, R3, UR5, R12 ;  /* 0x00000005030c7c24 */ /* 0x000fe4000f8e020c */
[----:B------:R-:W-:Y:S02]  /*9720*/  IMAD R13, R13, UR4, R14 ;  /* 0x000000040d0d7c24 */ /* 0x000fe4000f8e020e */
[----:B------:R-:W-:-:S02]  /*9730*/  IMAD.MOV.U32 R3, RZ, RZ, 0x1 ;  /* 0x00000001ff037424 */ /* 0x000fc400078e00ff */
[----:B------:R-:W-:Y:S01]  /*9740*/  IMAD.MOV.U32 R2, RZ, RZ, R11 ;  /* 0x000000ffff027224 */ /* 0x000fe200078e000b */
[----:B------:R-:W-:Y:S02]  /*9750*/  SEL R22, R13, R12, !P4 ;  /* 0x0000000c0d167207 */ /* 0x000fe40006000000 */
[----:B------:R-:W-:-:S07]  /*9760*/  SEL R19, R12, R13, !P4 ;  /* 0x0000000d0c137207 */ /* 0x000fce0006000000 */
.L_x_308:
[----:B------:R-:W-:Y:S05]  /*9770*/  BSYNC B1 ;  /* 0x0000000000017941 */ /* 0x000fea0003800000 */
.L_x_307:
[----:B------:R-:W-:-:S13]  /*9780*/  LOP3.LUT P1, RZ, R3, 0xff, RZ, 0xc0, !PT ;  /* 0x000000ff03ff7812 */ /* 0x000fda000782c0ff */
[----:B------:R-:W-:Y:S05]  /*9790*/  @P1 BRA `(.L_x_311) ;  /* 0xfffffff400241947 */ /* 0x000fea000383ffff */
[----:B------:R-:W-:Y:S05]  /*97a0*/  BSYNC B0 ;  /* 0x0000000000007941 */ /* 0x000fea0003800000 */
.L_x_299:
[----:B------:R-:W-:-:S03]  /*97b0*/  UMOV UR4, 0xffffffff ;  /* 0xffffffff00047882 */ /* 0x000fc60000000000 */
[----:B------:R-:W-:Y:S05]  /*97c0*/  BRA.DIV UR4, `(.L_x_312) ;  /* 0x00000006041c7947 */ /* 0x000fea000b800000 */
[----:B------:R-:W-:-:S13]  /*97d0*/  ELECT P6, URZ, PT ;  /* 0x00000000003f782f */ /* 0x000fda00038c0000 */
.L_x_327:
[----:B------:R-:W-:Y:S04]  /*97e0*/  BSSY B0, `(.L_x_313) ;  /* 0x0000022000007945 */ /* 0x000fe80003800000 */
[----:B------:R-:W-:Y:S05]  /*97f0*/  @!P6 BRA `(.L_x_314) ;  /* 0x000000000080e947 */ /* 0x000fea0003800000 */
[----:B------:R-:W-:-:S04]  /*9800*/  LOP3.LUT R16, R16, 0x2, RZ, 0xfc, !PT ;  /* 0x0000000210107812 */ /* 0x000fc800078efcff */
[----:B------:R-:W-:-:S13]  /*9810*/  ISETP.NE.AND P0, PT, R16, 0x3, PT ;  /* 0x000000031000780c */ /* 0x000fda0003f05270 */
[----:B------:R-:W-:Y:S05]  /*9820*/  @!P0 BRA `(.L_x_315) ;  /* 0x0000000000048947 */ /* 0x000fea0003800000 */
[----:B------:R-:W-:Y:S01]  /*9830*/  BPT.TRAP 0x1 ;  /* 0x000000040000795c */ /* 0x000fe20000300000 */
.L_x_315:
[----:B------:R-:W0:Y:S01]  /*9840*/  S2R R3, SR_CgaCtaId ;  /* 0x0000000000037919 */ /* 0x000e220000008800 */
[----:B------:R-:W-:-:S04]  /*9850*/  MOV R2, 0x400 ;  /* 0x0000040000027802 */ /* 0x000fc80000000f00 */
[----:B0-----:R-:W-:Y:S02]  /*9860*/  LEA R3, R3, R2, 0x18 ;  /* 0x0000000203037211 */ /* 0x001fe400078ec0ff */
[----:B------:R-:W-:-:S03]  /*9870*/  SHF.L.U32 R2, R0, 0x1f, RZ ;  /* 0x0000001f00027819 */ /* 0x000fc600000006ff */
[----:B------:R-:W-:-:S04]  /*9880*/  VIADD R3, R3, 0x18 ;  /* 0x0000001803037836 */ /* 0x000fc80000000000 */
[C---:B------:R-:W-:Y:S02]  /*9890*/  IMAD R7, R8.reuse, 0x8, R3 ;  /* 0x0000000808077824 */ /* 0x040fe400078e0203 */
[----:B------:R-:W-:Y:S02]  /*98a0*/  VIADD R8, R8, 0x1 ;  /* 0x0000000108087836 */ /* 0x000fe40000000000 */
[----:B------:R-:W0:Y:S03]  /*98b0*/  SYNCS.PHASECHK.TRANS64.TRYWAIT P0, [R7+URZ], R2 ;  /* 0x00000002070075a7 */ /* 0x000e26000800017f */
[----:B------:R-:W-:-:S04]  /*98c0*/  ISETP.NE.AND P1, PT, R8, 0x3, PT ;  /* 0x000000030800780c */ /* 0x000fc80003f25270 */
[----:B------:R-:W-:Y:S02]  /*98d0*/  SEL R5, RZ, 0x1, P1 ;  /* 0x00000001ff057807 */ /* 0x000fe40000800000 */
[----:B------:R-:W-:Y:S02]  /*98e0*/  SEL R8, R8, RZ, P1 ;  /* 0x000000ff08087207 */ /* 0x000fe40000800000 */
[----:B------:R-:W-:-:S03]  /*98f0*/  LOP3.LUT R5, R0, R5, RZ, 0x3c, !PT ;  /* 0x0000000500057212 */ /* 0x000fc600078e3cff */
[----:B------:R-:W-:Y:S01]  /*9900*/  IMAD R9, R8, 0x8, R3 ;  /* 0x0000000808097824 */ /* 0x000fe200078e0203 */
[----:B------:R-:W-:Y:S01]  /*9910*/  SHF.L.U32 R4, R5, 0x1f, RZ ;  /* 0x0000001f05047819 */ /* 0x000fe200000006ff */
[----:B0-----:R-:W-:Y:S06]  /*9920*/  @!P0 BRA `(.L_x_316) ;  /* 0x0000000000e48947 */ /* 0x001fec0003800000 */
.L_x_328:
[----:B------:R-:W1:Y:S01]  /*9930*/  SYNCS.PHASECHK.TRANS64.TRYWAIT P0, [R9+URZ], R4 ;  /* 0x00000004090075a7 */ /* 0x000e62000800017f */
[----:B------:R-:W-:-:S05]  /*9940*/  VIADD R0, R8, 0x1 ;  /* 0x0000000108007836 */ /* 0x000fca0000000000 */
[----:B------:R-:W-:-:S04]  /*9950*/  ISETP.NE.AND P1, PT, R0, 0x3, PT ;  /* 0x000000030000780c */ /* 0x000fc80003f25270 */
[----:B0-----:R-:W-:Y:S02]  /*9960*/  SEL R2, RZ, 0x1, P1 ;  /* 0x00000001ff027807 */ /* 0x001fe40000800000 */
[----:B------:R-:W-:Y:S02]  /*9970*/  SEL R0, R0, RZ, P1 ;  /* 0x000000ff00007207 */ /* 0x000fe40000800000 */
[----:B------:R-:W-:Y:S01]  /*9980*/  LOP3.LUT R2, R5, R2, RZ, 0x3c, !PT ;  /* 0x0000000205027212 */ /* 0x000fe200078e3cff */
[----:B-1----:R-:W-:Y:S06]  /*9990*/  @!P0 BRA `(.L_x_317) ;  /* 0x0000000000dc8947 */ /* 0x002fec0003800000 */
.L_x_329:
[----:B------:R-:W-:Y:S01]  /*99a0*/  IMAD R3, R0, 0x8, R3 ;  /* 0x0000000800037824 */ /* 0x000fe200078e0203 */
[----:B------:R-:W-:-:S07]  /*99b0*/  SHF.L.U32 R0, R2, 0x1f, RZ ;  /* 0x0000001f02007819 */ /* 0x000fce00000006ff */
.L_x_318:
[----:B-1----:R1:W2:Y:S02]  /*99c0*/  SYNCS.PHASECHK.TRANS64.TRYWAIT P0, [R3+URZ], R0 ;  /* 0x00000000030075a7 */ /* 0x0022a4000800017f */
[----:B--2---:R-:W-:Y:S05]  /*99d0*/  @!P0 NANOSLEEP.SYNCS 0x989680 ;  /* 0x009896800000895d */ /* 0x004fea0003900000 */
[----:B------:R-:W2:Y:S02]  /*99e0*/  @!P0 SYNCS.PHASECHK.TRANS64 P0, [R3+URZ], R0 ;  /* 0x00000000030085a7 */ /* 0x000ea4000800007f */
[----:B--2---:R-:W-:Y:S05]  /*99f0*/  @!P0 BRA `(.L_x_318) ;  /* 0xfffffffc00f08947 */ /* 0x004fea000383ffff */
.L_x_314:
[----:B------:R-:W-:Y:S05]  /*9a00*/  BSYNC B0 ;  /* 0x0000000000007941 */ /* 0x000fea0003800000 */
.L_x_313:
[----:B------:R-:W-:Y:S05]  /*9a10*/  EXIT ;  /* 0x000000000000794d */ /* 0x000fea0003800000 */
.L_x_19:
[----:B-1----:R1:W2:Y:S02]  /*9a20*/  SYNCS.PHASECHK.TRANS64.TRYWAIT P0, [R161+URZ], R0 ;  /* 0x00000000a10075a7 */ /* 0x0022a4000800017f */
[----:B--2---:R-:W-:Y:S05]  /*9a30*/  @!P0 NANOSLEEP.SYNCS 0x989680 ;  /* 0x009896800000895d */ /* 0x004fea0003900000 */
[----:B------:R-:W2:Y:S02]  /*9a40*/  @!P0 SYNCS.PHASECHK.TRANS64 P0, [R161+URZ], R0 ;  /* 0x00000000a10085a7 */ /* 0x000ea4000800007f */
[----:B--2---:R-:W-:Y:S05]  /*9a50*/  @!P0 BRA `(.L_x_19) ;  /* 0xfffffffc00f08947 */ /* 0x004fea000383ffff */
[----:B------:R-:W-:Y:S05]  /*9a60*/  BRA `(.L_x_319) ;  /* 0xffffff7c00107947 */ /* 0x000fea000383ffff */
.L_x_24:
[----:B--2---:R2:W3:Y:S02]  /*9a70*/  SYNCS.PHASECHK.TRANS64.TRYWAIT P1, [R3+URZ], R0 ;  /* 0x00000000030075a7 */ /* 0x0044e4000802017f */
[----:B---3--:R-:W-:Y:S05]  /*9a80*/  @!P1 NANOSLEEP.SYNCS 0x989680 ;  /* 0x009896800000995d */ /* 0x008fea0003900000 */
[----:B------:R-:W3:Y:S02]  /*9a90*/  @!P1 SYNCS.PHASECHK.TRANS64 P1, [R3+URZ], R0 ;  /* 0x00000000030095a7 */ /* 0x000ee4000802007f */
[----:B---3--:R-:W-:Y:S05]  /*9aa0*/  @!P1 BRA `(.L_x_24) ;  /* 0xfffffffc00f09947 */ /* 0x008fea000383ffff */
[----:B------:R-:W-:Y:S05]  /*9ab0*/  BRA `(.L_x_23) ;  /* 0xffffff7c00807947 */ /* 0x000fea000383ffff */
.L_x_29:
[----:B--2---:R-:W-:-:S04]  /*9ac0*/  IMAD.U32 R5, RZ, RZ, UR4 ;  /* 0x00000004ff057e24 */ /* 0x004fc8000f8e00ff */
[----:B------:R2:W3:Y:S03]  /*9ad0*/  SYNCS.PHASECHK.TRANS64.TRYWAIT P1, [R5+URZ], R4 ;  /* 0x00000004050075a7 */ /* 0x0004e6000802017f */
[----:B---3--:R-:W-:Y:S05]  /*9ae0*/  @!P1 NANOSLEEP.SYNCS 0x989680 ;  /* 0x009896800000995d */ /* 0x008fea0003900000 */
[----:B------:R-:W3:Y:S02]  /*9af0*/  @!P1 SYNCS.PHASECHK.TRANS64 P1, [R5+URZ], R4 ;  /* 0x00000004050095a7 */ /* 0x000ee4000802007f */
[----:B---3--:R-:W-:Y:S05]  /*9b00*/  @!P1 BRA `(.L_x_29) ;  /* 0xfffffffc00ec9947 */ /* 0x008fea000383ffff */
[----:B------:R-:W-:Y:S05]  /*9b10*/  BRA `(.L_x_28) ;  /* 0xffffff8000107947 */ /* 0x000fea000383ffff */
.L_x_35:
[----:B-1----:R1:W2:Y:S02]  /*9b20*/  SYNCS.PHASECHK.TRANS64.TRYWAIT P0, [R161+URZ+0x10], R0 ;  /* 0x00001000a10075a7 */ /* 0x0022a4000800017f */
[----:B--2---:R-:W-:Y:S05]  /*9b30*/  @!P0 NANOSLEEP.SYNCS 0x989680 ;  /* 0x009896800000895d */ /* 0x004fea0003900000 */
[----:B------:R-:W2:Y:S02]  /*9b40*/  @!P0 SYNCS.PHASECHK.TRANS64 P0, [R161+URZ+0x10], R0 ;  /* 0x00001000a10085a7 */ /* 0x000ea4000800007f */
[----:B--2---:R-:W-:Y:S05]  /*9b50*/  @!P0 BRA `(.L_x_35) ;  /* 0xfffffffc00f08947 */ /* 0x004fea000383ffff */
[----:B------:R-:W-:Y:S05]  /*9b60*/  BRA `(.L_x_320) ;  /* 0xffffff84001c7947 */ /* 0x000fea000383ffff */
.L_x_300:
[----:B------:R-:W-:Y:S01]  /*9b70*/  BSSY B1, `(.L_x_321) ;  /* 0x0000006000017945 */ /* 0x000fe20003800000 */
[----:B------:R-:W-:-:S07]  /*9b80*/  IMAD.MOV.U32 R15, RZ, RZ, -0x1 ;  /* 0xffffffffff0f7424 */ /* 0x000fce00078e00ff */
[----:B-----5:R-:W-:Y:S05]  /*9b90*/  WARPSYNC.COLLECTIVE R15, `(.L_x_322) ;  /* 0x000000000f0c7348 */ /* 0x020fea0003c00000 */
[----:B------:R-:W-:Y:S02]  /*9ba0*/  ELECT P6, UR62, PT ;  /* 0x00000000003e782f */ /* 0x000fe400038c0000 */
[----:B------:R-:W-:Y:S01]  /*9bb0*/  MOV R14, UR62 ;  /* 0x0000003e000e7c02 */ /* 0x000fe20008000f00 */
[----:B-----5:R-:W-:Y:S10]  /*9bc0*/  ENDCOLLECTIVE ;  /* 0x000000000000791b */ /* 0x020ff40003800000 */
.L_x_322:
[----:B------:R-:W-:Y:S05]  /*9bd0*/  BSYNC B1 ;  /* 0x0000000000017941 */ /* 0x000fea0003800000 */
.L_x_321:
[----:B------:R-:W-:Y:S05]  /*9be0*/  BRA `(.L_x_323) ;  /* 0xfffffff0001c7947 */ /* 0x000fea000383ffff */
.L_x_303:
[----:B0-----:R0:W1:Y:S02]  /*9bf0*/  SYNCS.PHASECHK.TRANS64.TRYWAIT P1, [R12+URZ+0x18], R5 ;  /* 0x000018050c0075a7 */ /* 0x001064000802017f */
[----:B-1----:R-:W-:Y:S05]  /*9c00*/  @!P1 NANOSLEEP.SYNCS 0x989680 ;  /* 0x009896800000995d */ /* 0x002fea0003900000 */
[----:B------:R-:W1:Y:S02]  /*9c10*/  @!P1 SYNCS.PHASECHK.TRANS64 P1, [R12+URZ+0x18], R5 ;  /* 0x000018050c0095a7 */ /* 0x000e64000802007f */
[----:B-1----:R-:W-:Y:S05]  /*9c20*/  @!P1 BRA `(.L_x_303) ;  /* 0xfffffffc00f09947 */ /* 0x002fea000383ffff */
[----:B------:R-:W-:Y:S05]  /*9c30*/  BRA `(.L_x_324) ;  /* 0xfffffff000507947 */ /* 0x000fea000383ffff */
.L_x_312:
[----:B------:R-:W-:Y:S01]  /*9c40*/  BSSY B0, `(.L_x_325) ;  /* 0x0000006000007945 */ /* 0x000fe20003800000 */
[----:B------:R-:W-:-:S07]  /*9c50*/  IMAD.MOV.U32 R15, RZ, RZ, -0x1 ;  /* 0xffffffffff0f7424 */ /* 0x000fce00078e00ff */
[----:B-----5:R-:W-:Y:S05]  /*9c60*/  WARPSYNC.COLLECTIVE R15, `(.L_x_326) ;  /* 0x000000000f0c7348 */ /* 0x020fea0003c00000 */
[----:B------:R-:W-:Y:S02]  /*9c70*/  ELECT P6, UR62, PT ;  /* 0x00000000003e782f */ /* 0x000fe400038c0000 */
[----:B------:R-:W-:Y:S01]  /*9c80*/  MOV R14, UR62 ;  /* 0x0000003e000e7c02 */ /* 0x000fe20008000f00 */
[----:B-----5:R-:W-:Y:S10]  /*9c90*/  ENDCOLLECTIVE ;  /* 0x000000000000791b */ /* 0x020ff40003800000 */
.L_x_326:
[----:B------:R-:W-:Y:S05]  /*9ca0*/  BSYNC B0 ;  /* 0x0000000000007941 */ /* 0x000fea0003800000 */
.L_x_325:
[----:B------:R-:W-:Y:S05]  /*9cb0*/  BRA `(.L_x_327) ;  /* 0xfffffff800c87947 */ /* 0x000fea000383ffff */
.L_x_316:
[----:B0-----:R0:W1:Y:S02]  /*9cc0*/  SYNCS.PHASECHK.TRANS64.TRYWAIT P0, [R7+URZ], R2 ;  /* 0x00000002070075a7 */ /* 0x001064000800017f */
[----:B-1----:R-:W-:Y:S05]  /*9cd0*/  @!P0 NANOSLEEP.SYNCS 0x989680 ;  /* 0x009896800000895d */ /* 0x002fea0003900000 */
[----:B------:R-:W1:Y:S02]  /*9ce0*/  @!P0 SYNCS.PHASECHK.TRANS64 P0, [R7+URZ], R2 ;  /* 0x00000002070085a7 */ /* 0x000e64000800007f */
[----:B-1----:R-:W-:Y:S05]  /*9cf0*/  @!P0 BRA `(.L_x_316) ;  /* 0xfffffffc00f08947 */ /* 0x002fea000383ffff */
[----:B------:R-:W-:Y:S05]  /*9d00*/  BRA `(.L_x_328) ;  /* 0xfffffffc00087947 */ /* 0x000fea000383ffff */
.L_x_317:
[----:B0-----:R0:W1:Y:S02]  /*9d10*/  SYNCS.PHASECHK.TRANS64.TRYWAIT P0, [R9+URZ], R4 ;  /* 0x00000004090075a7 */ /* 0x001064000800017f */
[----:B-1----:R-:W-:Y:S05]  /*9d20*/  @!P0 NANOSLEEP.SYNCS 0x989680 ;  /* 0x009896800000895d */ /* 0x002fea0003900000 */
[----:B------:R-:W1:Y:S02]  /*9d30*/  @!P0 SYNCS.PHASECHK.TRANS64 P0, [R9+URZ], R4 ;  /* 0x00000004090085a7 */ /* 0x000e64000800007f */
[----:B-1----:R-:W-:Y:S05]  /*9d40*/  @!P0 BRA `(.L_x_317) ;  /* 0xfffffffc00f08947 */ /* 0x002fea000383ffff */
[----:B------:R-:W-:Y:S05]  /*9d50*/  BRA `(.L_x_329) ;  /* 0xfffffffc00107947 */ /* 0x000fea000383ffff */
.L_x_330:
[----:B------:R-:W-:-:S00]  /*9d60*/  BRA `(.L_x_330) ;  /* 0xfffffffc00fc7947 */ /* 0x000fc0000383ffff */
[----:B------:R-:W-:-:S00]  /*9d70*/  NOP ;  /* 0x0000000000007918 */ /* 0x000fc00000000000 */
        /* <DEDUP_REMOVED lines=8> */
.L_x_331:


//--------------------- .nv.global.init           --------------------------
	.section	.nv.global.init,"aw",@progbits
.nv.global.init:
	.type		$str$22,@object
	.size		$str$22,($str$23 - $str$22)
$str$22:
        /*0000*/ 	.byte	0x6b, 0x5f, 0x74, 0x69, 0x6c, 0x65, 0x5f, 0x63, 0x6f, 0x75, 0x6e, 0x74, 0x20, 0x3e, 0x3d, 0x20
        /*0010*/ 	.byte	0x31, 0x00
	.type		$str$23,@object
	.size		$str$23,(__unnamed_1 - $str$23)
$str$23:
        /*0012*/ 	.byte	0x2f, 0x74, 0x6d, 0x70, 0x2f, 0x63, 0x75, 0x74, 0x6c, 0x61, 0x73, 0x73, 0x5f, 0x73, 0x77, 0x65
        /*0022*/ 	.byte	0x65, 0x70, 0x5f, 0x73, 0x72, 0x63, 0x2f, 0x69, 0x6e, 0x63, 0x6c, 0x75, 0x64, 0x65, 0x2f, 0x63
        /*0032*/ 	.byte	0x75, 0x74, 0x6c, 0x61, 0x73, 0x73, 0x2f, 0x67, 0x65, 0x6d, 0x6d, 0x2f, 0x63, 0x6f, 0x6c, 0x6c
        /*0042*/ 	.byte	0x65, 0x63, 0x74, 0x69, 0x76, 0x65, 0x2f, 0x73, 0x6d, 0x39, 0x30, 0x5f, 0x6d, 0x6d, 0x61, 0x5f
        /*0052*/ 	.byte	0x74, 0x6d, 0x61, 0x5f, 0x67, 0x6d, 0x6d, 0x61, 0x5f, 0x73, 0x73, 0x5f, 0x77, 0x61, 0x72, 0x70
        /*0062*/ 	.byte	0x73, 0x70, 0x65, 0x63, 0x69, 0x61, 0x6c, 0x69, 0x7a, 0x65, 0x64, 0x2e, 0x68, 0x70, 0x70, 0x00
	.type		__unnamed_1,@object
	.size		__unnamed_1,(.L_0 - __unnamed_1)
__unnamed_1:
        /*0072*/ 	.byte	0x76, 0x6f, 0x69, 0x64, 0x20, 0x63, 0x75, 0x74, 0x6c, 0x61, 0x73, 0x73, 0x3a, 0x3a, 0x67, 0x65
        /* <DEDUP_REMOVED lines=172> */
        /*0b42*/ 	.byte	0x74, 0x69, 0x74, 0x79, 0x5d, 0x00
.L_0:


//--------------------- .nv.shared._ZN7cutlass13device_kernelINS_4gemm6kernel13GemmUniversalIN4cute5tupleIJiiiiEEENS1_10collective13CollectiveMmaINS1_34MainloopSm90TmaGmmaWarpSpecializedILi3ENS5_IJNS4_1CILi2EEENSA_ILi1EEESC_EEENS1_32KernelTmaWarpSpecializedPingpongEEENS5_IJNSA_ILi64EEENSA_ILi256EEESG_EEEaNS5_IJlSC_lEEEaSJ_NS4_8TiledMMAINS4_8MMA_AtomIJNS4_4SM904GMMA27MMA_64x256x32_S32S8S8_SS_TNEEEENS4_6LayoutINS5_IJSC_SC_SC_EEENS5_IJNSA_ILi0EEESS_SS_EEEEENS5_IJNS4_10UnderscoreESV_SV_EEEEENS4_13SM90_TMA_LOADENS4_14ComposedLayoutINS4_7SwizzleILi2ELi4ELi3EEENS4_18smem_ptr_flag_bitsILi8EEENSQ_INS5_IJNSA_ILi8EEESG_EEENS5_IJSG_SC_EEEEEEEvNS4_8identityENS4_23SM90_TMA_LOAD_MULTICASTES18_vS19_EENS_8epilogue10collective6detail29Sm90TmaWarpSpecializedAdapterINS1D_15DefaultEpilogueIaSJ_SJ_NS1C_6thread17LinearCombinationIaLi1EiiLNS1H_9ScaleType4KindE0ELNS_15FloatRoundStyleE2EaEENS1_15EpilogueDefaultEEEEEvvEEEEvNT_6ParamsE --------------------------
	.section	.nv.shared._ZN7cutlass13device_kernelINS_4gemm6kernel13GemmUniversalIN4cute5tupleIJiiiiEEENS1_10collective13CollectiveMmaINS1_34MainloopSm90TmaGmmaWarpSpecializedILi3ENS5_IJNS4_1CILi2EEENSA_ILi1EEESC_EEENS1_32KernelTmaWarpSpecializedPingpongEEENS5_IJNSA_ILi64EEENSA_ILi256EEESG_EEEaNS5_IJlSC_lEEEaSJ_NS4_8TiledMMAINS4_8MMA_AtomIJNS4_4SM904GMMA27MMA_64x256x32_S32S8S8_SS_TNEEEENS4_6LayoutINS5_IJSC_SC_SC_EEENS5_IJNSA_ILi0EEESS_SS_EEEEENS5_IJNS4_10UnderscoreESV_SV_EEEEENS4_13SM90_TMA_LOADENS4_14ComposedLayoutINS4_7SwizzleILi2ELi4ELi3EEENS4_18smem_ptr_flag_bitsILi8EEENSQ_INS5_IJNSA_ILi8EEESG_EEENS5_IJSG_SC_EEEEEEEvNS4_8identityENS4_23SM90_TMA_LOAD_MULTICASTES18_vS19_EENS_8epilogue10collective6detail29Sm90TmaWarpSpecializedAdapterINS1D_15DefaultEpilogueIaSJ_SJ_NS1C_6thread17LinearCombinationIaLi1EiiLNS1H_9ScaleType4KindE0ELNS_15FloatRoundStyleE2EaEENS1_15EpilogueDefaultEEEEEvvEEEEvNT_6ParamsE,"aw",@nobits
	.sectionflags	@""
	.align	16
	.zero		1024


//--------------------- .nv.shared.reserved.0     --------------------------
	.section	.nv.shared.reserved.0,"aw",@nobits
	.weak		__nv_reservedSMEM_offset_0_alias
	.size		__nv_reservedSMEM_offset_0_alias, 0, 0
	.other		__nv_reservedSMEM_offset_0_alias,@"STO_CUDA_RESERVED_SHARED STV_DEFAULT"
__nv_reservedSMEM_offset_0_alias:
	.zero		0


//--------------------- .nv.global                --------------------------
	.section	.nv.global,"aw",@nobits
.nv.global:
	.type		_ZN39_INTERNAL_0635a8ff_4_k_cu_cf29a1f3_51334cute1_E,@object
	.size		_ZN39_INTERNAL_0635a8ff_4_k_cu_cf29a1f3_51334cute1_E,(_ZN39_INTERNAL_0635a8ff_4_k_cu_cf29a1f3_51334cuda3std3__45__cpo6cbeginE - _ZN39_INTERNAL_0635a8ff_4_k_cu_cf29a1f3_51334cute1_E)
_ZN39_INTERNAL_0635a8ff_4_k_cu_cf29a1f3_51334cute1_E:
	.zero		1
	.type		_ZN39_INTERNAL_0635a8ff_4_k_cu_cf29a1f3_51334cuda3std3__45__cpo6cbeginE,@object
	.size		_ZN39_INTERNAL_0635a8ff_4_k_cu_cf29a1f3_51334cuda3std3__45__cpo6cbeginE,(_ZN39_INTERNAL_0635a8ff_4_k_cu_cf29a1f3_51334cuda3std3__48in_placeE - _ZN39_INTERNAL_0635a8ff_4_k_cu_cf29a1f3_51334cuda3std3__45__cpo6cbeginE)
_ZN39_INTERNAL_0635a8ff_4_k_cu_cf29a1f3_51334cuda3std3__45__cpo6cbeginE:
	.zero		1
	.type		_ZN39_INTERNAL_0635a8ff_4_k_cu_cf29a1f3_51334cuda3std3__48in_placeE,@object
	.size		_ZN39_INTERNAL_0635a8ff_4_k_cu_cf29a1f3_51334cuda3std3__48in_placeE,(_ZN39_INTERNAL_0635a8ff_4_k_cu_cf29a1f3_51334cuda3std6ranges3__45__cpo9iter_moveE - _ZN39_INTERNAL_0635a8ff_4_k_cu_cf29a1f3_51334cuda3std3__48in_placeE)
_ZN39_INTERNAL_0635a8ff_4_k_cu_cf29a1f3_51334cuda3std3__48in_placeE:
	.zero		1
	.type		_ZN39_INTERNAL_0635a8ff_4_k_cu_cf29a1f3_51334cuda3std6ranges3__45__cpo9iter_moveE,@object
	.size		_ZN39_INTERNAL_0635a8ff_4_k_cu_cf29a1f3_51334cuda3std6ranges3__45__cpo9iter_moveE,(_ZN39_INTERNAL_0635a8ff_4_k_cu_cf29a1f3_51334cuda3std3__45__cpo5beginE - _ZN39_INTERNAL_0635a8ff_4_k_cu_cf29a1f3_51334cuda3std6ranges3__45__cpo9iter_moveE)
_ZN39_INTERNAL_0635a8ff_4_k_cu_cf29a1f3_51334cuda3std6ranges3__45__cpo9iter_moveE:
	.zero		1
	.type		_ZN39_INTERNAL_0635a8ff_4_k_cu_cf29a1f3_51334cuda3std3__45__cpo5beginE,@object
	.size		_ZN39_INTERNAL_0635a8ff_4_k_cu_cf29a1f3_51334cuda3std3__45__cpo5beginE,(_ZN39_INTERNAL_0635a8ff_4_k_cu_cf29a1f3_51334cuda3std3__441_GLOBAL__N__0635a8ff_4_k_cu_cf29a1f3_51336ignoreE - _ZN39_INTERNAL_0635a8ff_4_k_cu_cf29a1f3_51334cuda3std3__45__cpo5beginE)
_ZN39_INTERNAL_0635a8ff_4_k_cu_cf29a1f3_51334cuda3std3__45__cpo5beginE:
	.zero		1
	.type		_ZN39_INTERNAL_0635a8ff_4_k_cu_cf29a1f3_51334cuda3std3__441_GLOBAL__N__0635a8ff_4_k_cu_cf29a1f3_51336ignoreE,@object
	.size		_ZN39_INTERNAL_0635a8ff_4_k_cu_cf29a1f3_51334cuda3std3__441_GLOBAL__N__0635a8ff_4_k_cu_cf29a1f3_51336ignoreE,(_ZN39_INTERNAL_0635a8ff_4_k_cu_cf29a1f3_51334cute7productE - _ZN39_INTERNAL_0635a8ff_4_k_cu_cf29a1f3_51334cuda3std3__441_GLOBAL__N__0635a8ff_4_k_cu_cf29a1f3_51336ignoreE)
_ZN39_INTERNAL_0635a8ff_4_k_cu_cf29a1f3_51334cuda3std3__441_GLOBAL__N__0635a8ff_4_k_cu_cf29a1f3_51336ignoreE:
	.zero		1
	.type		_ZN39_INTERNAL_0635a8ff_4_k_cu_cf29a1f3_51334cute7productE,@object
	.size		_ZN39_INTERNAL_0635a8ff_4_k_cu_cf29a1f3_51334cute7productE,(_ZN39_INTERNAL_0635a8ff_4_k_cu_cf29a1f3_51334cuda3std3__45__cpo3endE - _ZN39_INTERNAL_0635a8ff_4_k_cu_cf29a1f3_51334cute7productE)
_ZN39_INTERNAL_0635a8ff_4_k_cu_cf29a1f3_51334cute7productE:
	.zero		1
	.type		_ZN39_INTERNAL_0635a8ff_4_k_cu_cf29a1f3_51334cuda3std3__45__cpo3endE,@object
	.size		_ZN39_INTERNAL_0635a8ff_4_k_cu_cf29a1f3_51334cuda3std3__45__cpo3endE,(_ZN39_INTERNAL_0635a8ff_4_k_cu_cf29a1f3_51334cuda3std3__419piecewise_constructE - _ZN39_INTERNAL_0635a8ff_4_k_cu_cf29a1f3_51334cuda3std3__45__cpo3endE)
_ZN39_INTERNAL_0635a8ff_4_k_cu_cf29a1f3_51334cuda3std3__45__cpo3endE:
	.zero		1
	.type		_ZN39_INTERNAL_0635a8ff_4_k_cu_cf29a1f3_51334cuda3std3__419piecewise_constructE,@object
	.size		_ZN39_INTERNAL_0635a8ff_4_k_cu_cf29a1f3_51334cuda3std3__419piecewise_constructE,(_ZN39_INTERNAL_0635a8ff_4_k_cu_cf29a1f3_51334cuda3std3__45__cpo4cendE - _ZN39_INTERNAL_0635a8ff_4_k_cu_cf29a1f3_51334cuda3std3__419piecewise_constructE)
_ZN39_INTERNAL_0635a8ff_4_k_cu_cf29a1f3_51334cuda3std3__419piecewise_constructE:
	.zero		1
	.type		_ZN39_INTERNAL_0635a8ff_4_k_cu_cf29a1f3_51334cuda3std3__45__cpo4cendE,@object
	.size		_ZN39_INTERNAL_0635a8ff_4_k_cu_cf29a1f3_51334cuda3std3__45__cpo4cendE,(_ZN39_INTERNAL_0635a8ff_4_k_cu_cf29a1f3_51334cuda3std6ranges3__45__cpo4swapE - _ZN39_INTERNAL_0635a8ff_4_k_cu_cf29a1f3_51334cuda3std3__45__cpo4cendE)
_ZN39_INTERNAL_0635a8ff_4_k_cu_cf29a1f3_51334cuda3std3__45__cpo4cendE:
	.zero		1
	.type		_ZN39_INTERNAL_0635a8ff_4_k_cu_cf29a1f3_51334cuda3std6ranges3__45__cpo4swapE,@object
	.size		_ZN39_INTERNAL_0635a8ff_4_k_cu_cf29a1f3_51334cuda3std6ranges3__45__cpo4swapE,(.L_8 - _ZN39_INTERNAL_0635a8ff_4_k_cu_cf29a1f3_51334cuda3std6ranges3__45__cpo4swapE)
_ZN39_INTERNAL_0635a8ff_4_k_cu_cf29a1f3_51334cuda3std6ranges3__45__cpo4swapE:
	.zero		1
.L_8:


//--------------------- .nv.constant0._ZN7cutlass13device_kernelINS_4gemm6kernel13GemmUniversalIN4cute5tupleIJiiiiEEENS1_10collective13CollectiveMmaINS1_34MainloopSm90TmaGmmaWarpSpecializedILi3ENS5_IJNS4_1CILi2EEENSA_ILi1EEESC_EEENS1_32KernelTmaWarpSpecializedPingpongEEENS5_IJNSA_ILi64EEENSA_ILi256EEESG_EEEaNS5_IJlSC_lEEEaSJ_NS4_8TiledMMAINS4_8MMA_AtomIJNS4_4SM904GMMA27MMA_64x256x32_S32S8S8_SS_TNEEEENS4_6LayoutINS5_IJSC_SC_SC_EEENS5_IJNSA_ILi0EEESS_SS_EEEEENS5_IJNS4_10UnderscoreESV_SV_EEEEENS4_13SM90_TMA_LOADENS4_14ComposedLayoutINS4_7SwizzleILi2ELi4ELi3EEENS4_18smem_ptr_flag_bitsILi8EEENSQ_INS5_IJNSA_ILi8EEESG_EEENS5_IJSG_SC_EEEEEEEvNS4_8identityENS4_23SM90_TMA_LOAD_MULTICASTES18_vS19_EENS_8epilogue10collective6detail29Sm90TmaWarpSpecializedAdapterINS1D_15DefaultEpilogueIaSJ_SJ_NS1C_6thread17LinearCombinationIaLi1EiiLNS1H_9ScaleType4KindE0ELNS_15FloatRoundStyleE2EaEENS1_15EpilogueDefaultEEEEEvvEEEEvNT_6ParamsE --------------------------
	.section	.nv.constant0._ZN7cutlass13device_kernelINS_4gemm6kernel13GemmUniversalIN4cute5tupleIJiiiiEEENS1_10collective13CollectiveMmaINS1_34MainloopSm90TmaGmmaWarpSpecializedILi3ENS5_IJNS4_1CILi2EEENSA_ILi1EEESC_EEENS1_32KernelTmaWarpSpecializedPingpongEEENS5_IJNSA_ILi64EEENSA_ILi256EEESG_EEEaNS5_IJlSC_lEEEaSJ_NS4_8TiledMMAINS4_8MMA_AtomIJNS4_4SM904GMMA27MMA_64x256x32_S32S8S8_SS_TNEEEENS4_6LayoutINS5_IJSC_SC_SC_EEENS5_IJNSA_ILi0EEESS_SS_EEEEENS5_IJNS4_10UnderscoreESV_SV_EEEEENS4_13SM90_TMA_LOADENS4_14ComposedLayoutINS4_7SwizzleILi2ELi4ELi3EEENS4_18smem_ptr_flag_bitsILi8EEENSQ_INS5_IJNSA_ILi8EEESG_EEENS5_IJSG_SC_EEEEEEEvNS4_8identityENS4_23SM90_TMA_LOAD_MULTICASTES18_vS19_EENS_8epilogue10collective6detail29Sm90TmaWarpSpecializedAdapterINS1D_15DefaultEpilogueIaSJ_SJ_NS1C_6thread17LinearCombinationIaLi1EiiLNS1H_9ScaleType4KindE0ELNS_15FloatRoundStyleE2EaEENS1_15EpilogueDefaultEEEEEvvEEEEvNT_6ParamsE,"a",@progbits
	.sectionflags	@""
	.align	4
.nv.constant0._ZN7cutlass13device_kernelINS_4gemm6kernel13GemmUniversalIN4cute5tupleIJiiiiEEENS1_10collective13CollectiveMmaINS1_34MainloopSm90TmaGmmaWarpSpecializedILi3ENS5_IJNS4_1CILi2EEENSA_ILi1EEESC_EEENS1_32KernelTmaWarpSpecializedPingpongEEENS5_IJNSA_ILi64EEENSA_ILi256EEESG_EEEaNS5_IJlSC_lEEEaSJ_NS4_8TiledMMAINS4_8MMA_AtomIJNS4_4SM904GMMA27MMA_64x256x32_S32S8S8_SS_TNEEEENS4_6LayoutINS5_IJSC_SC_SC_EEENS5_IJNSA_ILi0EEESS_SS_EEEEENS5_IJNS4_10UnderscoreESV_SV_EEEEENS4_13SM90_TMA_LOADENS4_14ComposedLayoutINS4_7SwizzleILi2ELi4ELi3EEENS4_18smem_ptr_flag_bitsILi8EEENSQ_INS5_IJNSA_ILi8EEESG_EEENS5_IJSG_SC_EEEEEEEvNS4_8identityENS4_23SM90_TMA_LOAD_MULTICASTES18_vS19_EENS_8epilogue10collective6detail29Sm90TmaWarpSpecializedAdapterINS1D_15DefaultEpilogueIaSJ_SJ_NS1C_6thread17LinearCombinationIaLi1EiiLNS1H_9ScaleType4KindE0ELNS_15FloatRoundStyleE2EaEENS1_15EpilogueDefaultEEEEEvvEEEEvNT_6ParamsE:
	.zero		1664


//--------------------- SYMBOLS --------------------------

	.type		.nv.reservedSmem.offset0,@object
	.size		.nv.reservedSmem.offset0,0x4
	.type		__assertfail,@function
